// auto-generated by cutlass_sweep.gemm — config: {"arch": "sm_100", "cluster_m": 2, "cluster_n": 1, "dtype": "tf32", "stages": 3, "tile_k": 32, "tile_m": 256, "tile_n": 64}
#include "cutlass/cutlass.h"
#include "cutlass/gemm/collective/collective_builder.hpp"
#include "cutlass/gemm/device/gemm_universal_adapter.h"
#include "cutlass/gemm/kernel/gemm_universal.hpp"
#include "cutlass/epilogue/collective/collective_builder.hpp"

using ElemA = cutlass::tfloat32_t;
using ElemB = cutlass::tfloat32_t;
using ElemCD = cutlass::tfloat32_t;
using Acc  = float;
using TileShape    = cute::Shape<cute::_256, cute::_64, cute::_32>;
using ClusterShape = cute::Shape<cute::_2, cute::_1, cute::_1>;

using CollectiveEpilogue = typename cutlass::epilogue::collective::CollectiveBuilder<
    cutlass::arch::Sm100, cutlass::arch::OpClassTensorOp,
    TileShape, ClusterShape,
    cutlass::epilogue::collective::EpilogueTileAuto,
    Acc, Acc,
    ElemCD, cutlass::layout::RowMajor, 128 / cutlass::sizeof_bits<ElemCD>::value,
    ElemCD, cutlass::layout::RowMajor, 128 / cutlass::sizeof_bits<ElemCD>::value,
    cutlass::epilogue::collective::EpilogueScheduleAuto
  >::CollectiveOp;

using CollectiveMainloop = typename cutlass::gemm::collective::CollectiveBuilder<
    cutlass::arch::Sm100, cutlass::arch::OpClassTensorOp,
    ElemA, cutlass::layout::RowMajor, 128 / cutlass::sizeof_bits<ElemA>::value,
    ElemB, cutlass::layout::ColumnMajor, 128 / cutlass::sizeof_bits<ElemB>::value,
    Acc,
    TileShape, ClusterShape,
    cutlass::gemm::collective::StageCount<3>,
    cutlass::gemm::collective::KernelScheduleAuto
  >::CollectiveOp;

using GemmKernel = cutlass::gemm::kernel::GemmUniversal<
    cute::Shape<int,int,int,int>,
    CollectiveMainloop,
    CollectiveEpilogue
>;
using Gemm = cutlass::gemm::device::GemmUniversalAdapter<GemmKernel>;

// Force the device kernel symbol into the cubin without needing a host main.
auto* _anchor = &cutlass::device_kernel<GemmKernel>;


// ===== COMPILED SASS (sm_100a) =====

	.target	sm_100a

	.elftype	@"ET_EXEC"


//--------------------- .note.nv.tkinfo           --------------------------
	.section	.note.nv.tkinfo,"",@"SHT_NOTE"
	.sectionflags	@"SHF_NOTE_NV_TKINFO"
	.tkinfo
        /*0018*/ 	.word	0x00000002
        /*0030*/ 	.string	""
        /*0030*/ 	.string	"ptxas"
        /*0030*/ 	.string	"Cuda compilation tools, release 13.0, V13.0.88"
        /*0030*/ 	.string	"Build cuda_13.0.r13.0/compiler.36424714_0"
        /*0030*/ 	.string	"-arch sm_100a -m 64 "



//--------------------- .note.nv.cuinfo           --------------------------
	.section	.note.nv.cuinfo,"",@"SHT_NOTE"
	.sectionflags	@"SHF_NOTE_NV_CUINFO"
        /*0018*/ 	.short	0x0002
        /*001a*/ 	.short	0x0064
        /*001c*/ 	.short	0x0082
	.zero		2


//--------------------- .nv.info                  --------------------------
	.section	.nv.info,"",@"SHT_CUDA_INFO"
	.align	4


	//----- nvinfo : EIATTR_REGCOUNT
	.align		4
        /*0000*/ 	.byte	0x04, 0x2f
        /*0002*/ 	.short	(.L_19 - .L_18)
	.align		4
.L_18:
        /*0004*/ 	.word	index@(_ZN7cutlass13device_kernelINS_4gemm6kernel13GemmUniversalIN4cute5tupleIJiiiiEEENS1_10collective13CollectiveMmaINS1_35MainloopSm100TmaUmmaWarpSpecializedILi3ELi2ELi4ENS5_IJNS4_1CILi2EEENSA_ILi1EEESC_EEEEENS5_IJNSA_ILi256EEENSA_ILi64EEENSA_ILi32EEEEEENS_10tfloat32_tENS5_IJlSC_lEEESJ_SK_NS4_8TiledMMAINS4_8MMA_AtomIJNS4_23SM100_MMA_TF32_2x1SM_SSISJ_SJ_fLi256ELi64ELNS4_4UMMA5MajorE0ELSP_0ELNSO_7ScaleInE0ELSQ_0EEEEEENS4_6LayoutINS5_IJSC_SC_SC_EEENS5_IJNSA_ILi0EEESV_SV_EEEEENS5_IJNS4_10UnderscoreESY_SY_EEEEENS4_18SM100_TMA_2SM_LOADENS4_14ComposedLayoutINS4_7SwizzleILi3ELi4ELi3EEENS4_18smem_ptr_flag_bitsILi32EEENST_INS5_IJNSA_ILi8EEESH_EEENS5_IJSH_SC_EEEEEEEvNS4_8identityES11_S1B_vS1C_EENS_8epilogue10collective18CollectiveEpilogueINS1E_23Sm100TmaWarpSpecializedILi4ELi2ELi16ELb1ELb0EEEJNS5_IJNSA_ILi128EEESG_SH_EEENS5_IJNST_IS1J_SC_EENST_INSA_ILi16EEESC_EEEEESJ_SK_SJ_SK_NS1E_6fusion15FusionCallbacksIS1I_NS1P_17LinearCombinationISJ_fSJ_fLNS_15FloatRoundStyleE2EEES1K_S1O_JEEENS4_5SM1004TMEM4LOAD26SM100_TMEM_LOAD_32dp32b16xENS4_13SM90_TMA_LOADENS12_INS13_ILi2ELi4ELi3EEES16_NST_INS5_IJS17_S1M_EEENS5_IJS1M_SC_EEEEEEENS4_39AutoVectorizingCopyWithAssumedAlignmentILi128EEENS4_14SM90_TMA_STOREES24_S26_S26_EEEvvEEEEvNT_6ParamsE)
        /*0008*/ 	.word	0x00000060


	//----- nvinfo : EIATTR_FRAME_SIZE
	.align		4
.L_19:
        /*000c*/ 	.byte	0x04, 0x11
        /*000e*/ 	.short	(.L_21 - .L_20)
	.align		4
.L_20:
        /*0010*/ 	.word	index@($__internal_2_$__cuda_sm10x_tcgen05_guardrail_trap_unallocated_columns_being_dealloced)
        /*0014*/ 	.word	0x00000000


	//----- nvinfo : EIATTR_FRAME_SIZE
	.align		4
.L_21:
        /*0018*/ 	.byte	0x04, 0x11
        /*001a*/ 	.short	(.L_23 - .L_22)
	.align		4
.L_22:
        /*001c*/ 	.word	index@($__internal_1_$__cuda_sm10x_tcgen05_guardrail_trap_phase_invalid_during_alloc)
        /*0020*/ 	.word	0x00000000


	//----- nvinfo : EIATTR_FRAME_SIZE
	.align		4
.L_23:
        /*0024*/ 	.byte	0x04, 0x11
        /*0026*/ 	.short	(.L_25 - .L_24)
	.align		4
.L_24:
        /*0028*/ 	.word	index@($__internal_0_$__cuda_sm10x_tcgen05_guardrail_trap_col_being_dealloced_not_returned_by_alloc)
        /*002c*/ 	.word	0x00000000


	//----- nvinfo : EIATTR_FRAME_SIZE
	.align		4
.L_25:
        /*0030*/ 	.byte	0x04, 0x11
        /*0032*/ 	.short	(.L_27 - .L_26)
	.align		4
.L_26:
        /*0034*/ 	.word	index@(_ZN7cutlass13device_kernelINS_4gemm6kernel13GemmUniversalIN4cute5tupleIJiiiiEEENS1_10collective13CollectiveMmaINS1_35MainloopSm100TmaUmmaWarpSpecializedILi3ELi2ELi4ENS5_IJNS4_1CILi2EEENSA_ILi1EEESC_EEEEENS5_IJNSA_ILi256EEENSA_ILi64EEENSA_ILi32EEEEEENS_10tfloat32_tENS5_IJlSC_lEEESJ_SK_NS4_8TiledMMAINS4_8MMA_AtomIJNS4_23SM100_MMA_TF32_2x1SM_SSISJ_SJ_fLi256ELi64ELNS4_4UMMA5MajorE0ELSP_0ELNSO_7ScaleInE0ELSQ_0EEEEEENS4_6LayoutINS5_IJSC_SC_SC_EEENS5_IJNSA_ILi0EEESV_SV_EEEEENS5_IJNS4_10UnderscoreESY_SY_EEEEENS4_18SM100_TMA_2SM_LOADENS4_14ComposedLayoutINS4_7SwizzleILi3ELi4ELi3EEENS4_18smem_ptr_flag_bitsILi32EEENST_INS5_IJNSA_ILi8EEESH_EEENS5_IJSH_SC_EEEEEEEvNS4_8identityES11_S1B_vS1C_EENS_8epilogue10collective18CollectiveEpilogueINS1E_23Sm100TmaWarpSpecializedILi4ELi2ELi16ELb1ELb0EEEJNS5_IJNSA_ILi128EEESG_SH_EEENS5_IJNST_IS1J_SC_EENST_INSA_ILi16EEESC_EEEEESJ_SK_SJ_SK_NS1E_6fusion15FusionCallbacksIS1I_NS1P_17LinearCombinationISJ_fSJ_fLNS_15FloatRoundStyleE2EEES1K_S1O_JEEENS4_5SM1004TMEM4LOAD26SM100_TMEM_LOAD_32dp32b16xENS4_13SM90_TMA_LOADENS12_INS13_ILi2ELi4ELi3EEES16_NST_INS5_IJS17_S1M_EEENS5_IJS1M_SC_EEEEEEENS4_39AutoVectorizingCopyWithAssumedAlignmentILi128EEENS4_14SM90_TMA_STOREES24_S26_S26_EEEvvEEEEvNT_6ParamsE)
        /*0038*/ 	.word	0x00000000


	//----- nvinfo : EIATTR_MIN_STACK_SIZE
	.align		4
.L_27:
        /*003c*/ 	.byte	0x04, 0x12
        /*003e*/ 	.short	(.L_29 - .L_28)
	.align		4
.L_28:
        /*0040*/ 	.word	index@(_ZN7cutlass13device_kernelINS_4gemm6kernel13GemmUniversalIN4cute5tupleIJiiiiEEENS1_10collective13CollectiveMmaINS1_35MainloopSm100TmaUmmaWarpSpecializedILi3ELi2ELi4ENS5_IJNS4_1CILi2EEENSA_ILi1EEESC_EEEEENS5_IJNSA_ILi256EEENSA_ILi64EEENSA_ILi32EEEEEENS_10tfloat32_tENS5_IJlSC_lEEESJ_SK_NS4_8TiledMMAINS4_8MMA_AtomIJNS4_23SM100_MMA_TF32_2x1SM_SSISJ_SJ_fLi256ELi64ELNS4_4UMMA5MajorE0ELSP_0ELNSO_7ScaleInE0ELSQ_0EEEEEENS4_6LayoutINS5_IJSC_SC_SC_EEENS5_IJNSA_ILi0EEESV_SV_EEEEENS5_IJNS4_10UnderscoreESY_SY_EEEEENS4_18SM100_TMA_2SM_LOADENS4_14ComposedLayoutINS4_7SwizzleILi3ELi4ELi3EEENS4_18smem_ptr_flag_bitsILi32EEENST_INS5_IJNSA_ILi8EEESH_EEENS5_IJSH_SC_EEEEEEEvNS4_8identityES11_S1B_vS1C_EENS_8epilogue10collective18CollectiveEpilogueINS1E_23Sm100TmaWarpSpecializedILi4ELi2ELi16ELb1ELb0EEEJNS5_IJNSA_ILi128EEESG_SH_EEENS5_IJNST_IS1J_SC_EENST_INSA_ILi16EEESC_EEEEESJ_SK_SJ_SK_NS1E_6fusion15FusionCallbacksIS1I_NS1P_17LinearCombinationISJ_fSJ_fLNS_15FloatRoundStyleE2EEES1K_S1O_JEEENS4_5SM1004TMEM4LOAD26SM100_TMEM_LOAD_32dp32b16xENS4_13SM90_TMA_LOADENS12_INS13_ILi2ELi4ELi3EEES16_NST_INS5_IJS17_S1M_EEENS5_IJS1M_SC_EEEEEEENS4_39AutoVectorizingCopyWithAssumedAlignmentILi128EEENS4_14SM90_TMA_STOREES24_S26_S26_EEEvvEEEEvNT_6ParamsE)
        /*0044*/ 	.word	0x00000000
.L_29:


//--------------------- .nv.compat                --------------------------
	.section	.nv.compat,"",@"SHT_CUDA_COMPAT_INFO"
	.align	4
        /*0000*/ 	.byte	0x02, 0x09, 0x01, 0x00, 0x02, 0x02, 0x02, 0x00, 0x02, 0x05, 0x05, 0x00, 0x03, 0x07, 0x01, 0x01
        /*0010*/ 	.byte	0x02, 0x03, 0x01, 0x00, 0x02, 0x06, 0x01, 0x00, 0x04, 0x0b, 0x08, 0x00, 0x09, 0x00, 0x00, 0x00
        /*0020*/ 	.byte	0x00, 0x00, 0x00, 0x00


//--------------------- .nv.info._ZN7cutlass13device_kernelINS_4gemm6kernel13GemmUniversalIN4cute5tupleIJiiiiEEENS1_10collective13CollectiveMmaINS1_35MainloopSm100TmaUmmaWarpSpecializedILi3ELi2ELi4ENS5_IJNS4_1CILi2EEENSA_ILi1EEESC_EEEEENS5_IJNSA_ILi256EEENSA_ILi64EEENSA_ILi32EEEEEENS_10tfloat32_tENS5_IJlSC_lEEESJ_SK_NS4_8TiledMMAINS4_8MMA_AtomIJNS4_23SM100_MMA_TF32_2x1SM_SSISJ_SJ_fLi256ELi64ELNS4_4UMMA5MajorE0ELSP_0ELNSO_7ScaleInE0ELSQ_0EEEEEENS4_6LayoutINS5_IJSC_SC_SC_EEENS5_IJNSA_ILi0EEESV_SV_EEEEENS5_IJNS4_10UnderscoreESY_SY_EEEEENS4_18SM100_TMA_2SM_LOADENS4_14ComposedLayoutINS4_7SwizzleILi3ELi4ELi3EEENS4_18smem_ptr_flag_bitsILi32EEENST_INS5_IJNSA_ILi8EEESH_EEENS5_IJSH_SC_EEEEEEEvNS4_8identityES11_S1B_vS1C_EENS_8epilogue10collective18CollectiveEpilogueINS1E_23Sm100TmaWarpSpecializedILi4ELi2ELi16ELb1ELb0EEEJNS5_IJNSA_ILi128EEESG_SH_EEENS5_IJNST_IS1J_SC_EENST_INSA_ILi16EEESC_EEEEESJ_SK_SJ_SK_NS1E_6fusion15FusionCallbacksIS1I_NS1P_17LinearCombinationISJ_fSJ_fLNS_15FloatRoundStyleE2EEES1K_S1O_JEEENS4_5SM1004TMEM4LOAD26SM100_TMEM_LOAD_32dp32b16xENS4_13SM90_TMA_LOADENS12_INS13_ILi2ELi4ELi3EEES16_NST_INS5_IJS17_S1M_EEENS5_IJS1M_SC_EEEEEEENS4_39AutoVectorizingCopyWithAssumedAlignmentILi128EEENS4_14SM90_TMA_STOREES24_S26_S26_EEEvvEEEEvNT_6ParamsE --------------------------
	.section	.nv.info._ZN7cutlass13device_kernelINS_4gemm6kernel13GemmUniversalIN4cute5tupleIJiiiiEEENS1_10collective13CollectiveMmaINS1_35MainloopSm100TmaUmmaWarpSpecializedILi3ELi2ELi4ENS5_IJNS4_1CILi2EEENSA_ILi1EEESC_EEEEENS5_IJNSA_ILi256EEENSA_ILi64EEENSA_ILi32EEEEEENS_10tfloat32_tENS5_IJlSC_lEEESJ_SK_NS4_8TiledMMAINS4_8MMA_AtomIJNS4_23SM100_MMA_TF32_2x1SM_SSISJ_SJ_fLi256ELi64ELNS4_4UMMA5MajorE0ELSP_0ELNSO_7ScaleInE0ELSQ_0EEEEEENS4_6LayoutINS5_IJSC_SC_SC_EEENS5_IJNSA_ILi0EEESV_SV_EEEEENS5_IJNS4_10UnderscoreESY_SY_EEEEENS4_18SM100_TMA_2SM_LOADENS4_14ComposedLayoutINS4_7SwizzleILi3ELi4ELi3EEENS4_18smem_ptr_flag_bitsILi32EEENST_INS5_IJNSA_ILi8EEESH_EEENS5_IJSH_SC_EEEEEEEvNS4_8identityES11_S1B_vS1C_EENS_8epilogue10collective18CollectiveEpilogueINS1E_23Sm100TmaWarpSpecializedILi4ELi2ELi16ELb1ELb0EEEJNS5_IJNSA_ILi128EEESG_SH_EEENS5_IJNST_IS1J_SC_EENST_INSA_ILi16EEESC_EEEEESJ_SK_SJ_SK_NS1E_6fusion15FusionCallbacksIS1I_NS1P_17LinearCombinationISJ_fSJ_fLNS_15FloatRoundStyleE2EEES1K_S1O_JEEENS4_5SM1004TMEM4LOAD26SM100_TMEM_LOAD_32dp32b16xENS4_13SM90_TMA_LOADENS12_INS13_ILi2ELi4ELi3EEES16_NST_INS5_IJS17_S1M_EEENS5_IJS1M_SC_EEEEEEENS4_39AutoVectorizingCopyWithAssumedAlignmentILi128EEENS4_14SM90_TMA_STOREES24_S26_S26_EEEvvEEEEvNT_6ParamsE,"",@"SHT_CUDA_INFO"
	.sectionflags	@""
	.align	4


	//----- nvinfo : EIATTR_CUDA_API_VERSION
	.align		4
        /*0000*/ 	.byte	0x04, 0x37
        /*0002*/ 	.short	(.L_31 - .L_30)
.L_30:
        /*0004*/ 	.word	0x00000082


	//----- nvinfo : EIATTR_KPARAM_INFO
	.align		4
.L_31:
        /*0008*/ 	.byte	0x04, 0x17
        /*000a*/ 	.short	(.L_33 - .L_32)
.L_32:
        /*000c*/ 	.word	0x00000000
        /*0010*/ 	.short	0x0000
        /*0012*/ 	.short	0x0000
        /*0014*/ 	.byte	0x00, 0xf0, 0x01, 0x20


	//----- nvinfo : EIATTR_AT_ENTRY_FRAGMENTS
	.align		4
.L_33:
        /*0018*/ 	.byte	0x04, 0x4f
        /*001a*/ 	.short	(.L_35 - .L_34)


	//   ....[0]....
.L_34:
        /*001c*/ 	.word	0x00000007


	//----- nvinfo : EIATTR_RESERVED_SMEM_USED
	.align		4
.L_35:
        /*0020*/ 	.byte	0x01, 0x41
	.zero		2


	//----- nvinfo : EIATTR_SPARSE_MMA_MASK
	.align		4
        /*0024*/ 	.byte	0x03, 0x50
        /*0026*/ 	.short	0x0000


	//----- nvinfo : EIATTR_TCGEN05_2CTA_USED
	.align		4
        /*0028*/ 	.byte	0x01, 0x52
	.zero		2


	//----- nvinfo : EIATTR_MAXREG_COUNT
	.align		4
        /*002c*/ 	.byte	0x03, 0x1b
        /*002e*/ 	.short	0x00ff


	//----- nvinfo : EIATTR_NUM_BARRIERS
	.align		4
        /*0030*/ 	.byte	0x02, 0x4c
        /*0032*/ 	.byte	0x07
	.zero		1


	//----- nvinfo : EIATTR_EXTERNS
	.align		4
        /*0034*/ 	.byte	0x04, 0x0f
        /*0036*/ 	.short	(.L_37 - .L_36)


	//   ....[0]....
	.align		4
.L_36:
        /*0038*/ 	.word	index@(__assertfail)


	//----- nvinfo : EIATTR_MERCURY_ISA_VERSION
	.align		4
.L_37:
        /*003c*/ 	.byte	0x03, 0x5f
        /*003e*/ 	.short	0x0101


	//----- nvinfo : EIATTR_INT_WARP_WIDE_INSTR_OFFSETS
	.align		4
        /*0040*/ 	.byte	0x04, 0x31
        /*0042*/ 	.short	(.L_39 - .L_38)


	//   ....[0]....
.L_38:
        /*0044*/ 	.word	0x00000cf0


	//   ....[1]....
        /*0048*/ 	.word	0x00000d90


	//   ....[2]....
        /*004c*/ 	.word	0x00002100


	//   ....[3]....
        /*0050*/ 	.word	0x00003f50


	//   ....[4]....
        /*0054*/ 	.word	0x00003f70


	//   ....[5]....
        /*0058*/ 	.word	0x00003fa0


	//   ....[6]....
        /*005c*/ 	.word	0x000048e0


	//   ....[7]....
        /*0060*/ 	.word	0x00004950


	//   ....[8]....
        /*0064*/ 	.word	0x00004a30


	//   ....[9]....
        /*0068*/ 	.word	0x00004ab0


	//   ....[10]....
        /*006c*/ 	.word	0x00004bc0


	//   ....[11]....
        /*0070*/ 	.word	0x00004c50


	//   ....[12]....
        /*0074*/ 	.word	0x00004e30


	//   ....[13]....
        /*0078*/ 	.word	0x00004f90


	//----- nvinfo : EIATTR_COOP_GROUP_MASK_REGIDS
	.align		4
.L_39:
        /*007c*/ 	.byte	0x04, 0x29
        /*007e*/ 	.short	(.L_41 - .L_40)


	//   ....[0]....
.L_40:
        /*0080*/ 	.word	0xffffffff


	//   ....[1]....
        /*0084*/ 	.word	0xffffffff


	//   ....[2]....
        /*0088*/ 	.word	0xffffffff


	//   ....[3]....
        /*008c*/ 	.word	0xffffffff


	//   ....[4]....
        /*0090*/ 	.word	0xffffffff


	//   ....[5]....
        /*0094*/ 	.word	0xffffffff


	//   ....[6]....
        /*0098*/ 	.word	0xffffffff


	//   ....[7]....
        /*009c*/ 	.word	0xffffffff


	//   ....[8]....
        /*00a0*/ 	.word	0xffffffff


	//   ....[9]....
        /*00a4*/ 	.word	0xffffffff


	//   ....[10]....
        /*00a8*/ 	.word	0xffffffff


	//   ....[11]....
        /*00ac*/ 	.word	0xffffffff


	//   ....[12]....
        /*00b0*/ 	.word	0xffffffff


	//   ....[13]....
        /*00b4*/ 	.word	0xffffffff


	//----- nvinfo : EIATTR_COOP_GROUP_INSTR_OFFSETS
	.align		4
.L_41:
        /*00b8*/ 	.byte	0x04, 0x28
        /*00ba*/ 	.short	(.L_43 - .L_42)


	//   ....[0]....
.L_42:
        /*00bc*/ 	.word	0x000000c0


	//   ....[1]....
        /*00c0*/ 	.word	0x00000500


	//   ....[2]....
        /*00c4*/ 	.word	0x00000660


	//   ....[3]....
        /*00c8*/ 	.word	0x000007f0


	//   ....[4]....
        /*00cc*/ 	.word	0x000008e0


	//   ....[5]....
        /*00d0*/ 	.word	0x00000a40


	//   ....[6]....
        /*00d4*/ 	.word	0x00000bd0


	//   ....[7]....
        /*00d8*/ 	.word	0x00000e10


	//   ....[8]....
        /*00dc*/ 	.word	0x00001fe0


	//   ....[9]....
        /*00e0*/ 	.word	0x00002d30


	//   ....[10]....
        /*00e4*/ 	.word	0x00003200


	//   ....[11]....
        /*00e8*/ 	.word	0x00003230


	//   ....[12]....
        /*00ec*/ 	.word	0x00003e50


	//   ....[13]....
        /*00f0*/ 	.word	0x00004060


	//----- nvinfo : EIATTR_VRC_CTA_INIT_COUNT
	.align		4
.L_43:
        /*00f4*/ 	.byte	0x02, 0x4a
        /*00f6*/ 	.byte	0x80
	.zero		1


	//----- nvinfo : EIATTR_SYSCALL_OFFSETS
	.align		4
        /*00f8*/ 	.byte	0x04, 0x46
        /*00fa*/ 	.short	(.L_45 - .L_44)


	//   ....[0]....
.L_44:
        /*00fc*/ 	.word	0x00005a10


	//   ....[1]....
        /*0100*/ 	.word	0x00005b00


	//   ....[2]....
        /*0104*/ 	.word	0x00006270


	//   ....[3]....
        /*0108*/ 	.word	0x00006bf0


	//   ....[4]....
        /*010c*/ 	.word	0x00007540


	//   ....[5]....
        /*0110*/ 	.word	0x00007e90


	//----- nvinfo : EIATTR_MBARRIER_INSTR_OFFSETS
	.align		4
.L_45:
        /*0114*/ 	.byte	0x04, 0x39
        /*0116*/ 	.short	(.L_47 - .L_46)


	//   ....[0]....
.L_46:
        /*0118*/ 	.word	0x000005f0
        /*011c*/ 	.word	0x000000ff
        /*0120*/ 	.word	0x00000000
        /*0124*/ 	.short	0x0100
        /*0126*/ 	.byte	0x08
	.zero		1


	//   ....[1]....
        /*0128*/ 	.word	0x00000600
        /*012c*/ 	.word	0x000000ff
        /*0130*/ 	.word	0x00000018
        /*0134*/ 	.short	0x0100
        /*0136*/ 	.byte	0x08
	.zero		1


	//   ....[2]....
        /*0138*/ 	.word	0x00000610
        /*013c*/ 	.word	0x000000ff
        /*0140*/ 	.word	0x00000008
        /*0144*/ 	.short	0x0100
        /*0146*/ 	.byte	0x08
	.zero		1


	//   ....[3]....
        /*0148*/ 	.word	0x00000620
        /*014c*/ 	.word	0x000000ff
        /*0150*/ 	.word	0x00000020
        /*0154*/ 	.short	0x0100
        /*0156*/ 	.byte	0x08
	.zero		1


	//   ....[4]....
        /*0158*/ 	.word	0x00000630
        /*015c*/ 	.word	0x000000ff
        /*0160*/ 	.word	0x00000010
        /*0164*/ 	.short	0x0100
        /*0166*/ 	.byte	0x08
	.zero		1


	//   ....[5]....
        /*0168*/ 	.word	0x00000640
        /*016c*/ 	.word	0x000000ff
        /*0170*/ 	.word	0x00000028
        /*0174*/ 	.short	0x0100
        /*0176*/ 	.byte	0x08
	.zero		1


	//   ....[6]....
        /*0178*/ 	.word	0x00000760
        /*017c*/ 	.word	0x000000ff
        /*0180*/ 	.word	0x00000030
        /*0184*/ 	.short	0x0100
        /*0186*/ 	.byte	0x09
	.zero		1


	//   ....[7]....
        /*0188*/ 	.word	0x00000770
        /*018c*/ 	.word	0x000000ff
        /*0190*/ 	.word	0x00000050
        /*0194*/ 	.short	0x0100
        /*0196*/ 	.byte	0x09
	.zero		1


	//   ....[8]....
        /*0198*/ 	.word	0x00000780
        /*019c*/ 	.word	0x000000ff
        /*01a0*/ 	.word	0x00000038
        /*01a4*/ 	.short	0x0100
        /*01a6*/ 	.byte	0x09
	.zero		1


	//   ....[9]....
        /*01a8*/ 	.word	0x00000790
        /*01ac*/ 	.word	0x000000ff
        /*01b0*/ 	.word	0x00000058
        /*01b4*/ 	.short	0x0100
        /*01b6*/ 	.byte	0x09
	.zero		1


	//   ....[10]....
        /*01b8*/ 	.word	0x000007a0
        /*01bc*/ 	.word	0x000000ff
        /*01c0*/ 	.word	0x00000040
        /*01c4*/ 	.short	0x0100
        /*01c6*/ 	.byte	0x09
	.zero		1


	//   ....[11]....
        /*01c8*/ 	.word	0x000007b0
        /*01cc*/ 	.word	0x000000ff
        /*01d0*/ 	.word	0x00000060
        /*01d4*/ 	.short	0x0100
        /*01d6*/ 	.byte	0x09
	.zero		1


	//   ....[12]....
        /*01d8*/ 	.word	0x000007c0
        /*01dc*/ 	.word	0x000000ff
        /*01e0*/ 	.word	0x00000048
        /*01e4*/ 	.short	0x0100
        /*01e6*/ 	.byte	0x09
	.zero		1


	//   ....[13]....
        /*01e8*/ 	.word	0x000007d0
        /*01ec*/ 	.word	0x000000ff
        /*01f0*/ 	.word	0x00000068
        /*01f4*/ 	.short	0x0100
        /*01f6*/ 	.byte	0x09
	.zero		1


	//   ....[14]....
        /*01f8*/ 	.word	0x000008b0
        /*01fc*/ 	.word	0x000000ff
        /*0200*/ 	.word	0x00000070
        /*0204*/ 	.short	0x0100
        /*0206*/ 	.byte	0x08
	.zero		1


	//   ....[15]....
        /*0208*/ 	.word	0x000008c0
        /*020c*/ 	.word	0x000000ff
        /*0210*/ 	.word	0x00000078
        /*0214*/ 	.short	0x0100
        /*0216*/ 	.byte	0x08
	.zero		1


	//   ....[16]....
        /*0218*/ 	.word	0x000009f0
        /*021c*/ 	.word	0x000000ff
        /*0220*/ 	.word	0x00000080
        /*0224*/ 	.short	0x0100
        /*0226*/ 	.byte	0x08
	.zero		1


	//   ....[17]....
        /*0228*/ 	.word	0x00000a00
        /*022c*/ 	.word	0x000000ff
        /*0230*/ 	.word	0x00000090
        /*0234*/ 	.short	0x0100
        /*0236*/ 	.byte	0x08
	.zero		1


	//   ....[18]....
        /*0238*/ 	.word	0x00000a10
        /*023c*/ 	.word	0x000000ff
        /*0240*/ 	.word	0x00000088
        /*0244*/ 	.short	0x0100
        /*0246*/ 	.byte	0x08
	.zero		1


	//   ....[19]....
        /*0248*/ 	.word	0x00000a20
        /*024c*/ 	.word	0x000000ff
        /*0250*/ 	.word	0x00000098
        /*0254*/ 	.short	0x0100
        /*0256*/ 	.byte	0x08
	.zero		1


	//   ....[20]....
        /*0258*/ 	.word	0x00000b40
        /*025c*/ 	.word	0x000000ff
        /*0260*/ 	.word	0x000000a0
        /*0264*/ 	.short	0x0100
        /*0266*/ 	.byte	0x09
	.zero		1


	//   ....[21]....
        /*0268*/ 	.word	0x00000b50
        /*026c*/ 	.word	0x000000ff
        /*0270*/ 	.word	0x000000c0
        /*0274*/ 	.short	0x0100
        /*0276*/ 	.byte	0x09
	.zero		1


	//   ....[22]....
        /*0278*/ 	.word	0x00000b60
        /*027c*/ 	.word	0x000000ff
        /*0280*/ 	.word	0x000000a8
        /*0284*/ 	.short	0x0100
        /*0286*/ 	.byte	0x09
	.zero		1


	//   ....[23]....
        /*0288*/ 	.word	0x00000b70
        /*028c*/ 	.word	0x000000ff
        /*0290*/ 	.word	0x000000c8
        /*0294*/ 	.short	0x0100
        /*0296*/ 	.byte	0x09
	.zero		1


	//   ....[24]....
        /*0298*/ 	.word	0x00000b80
        /*029c*/ 	.word	0x000000ff
        /*02a0*/ 	.word	0x000000b0
        /*02a4*/ 	.short	0x0100
        /*02a6*/ 	.byte	0x09
	.zero		1


	//   ....[25]....
        /*02a8*/ 	.word	0x00000b90
        /*02ac*/ 	.word	0x000000ff
        /*02b0*/ 	.word	0x000000d0
        /*02b4*/ 	.short	0x0100
        /*02b6*/ 	.byte	0x09
	.zero		1


	//   ....[26]....
        /*02b8*/ 	.word	0x00000ba0
        /*02bc*/ 	.word	0x000000ff
        /*02c0*/ 	.word	0x000000b8
        /*02c4*/ 	.short	0x0100
        /*02c6*/ 	.byte	0x09
	.zero		1


	//   ....[27]....
        /*02c8*/ 	.word	0x00000bb0
        /*02cc*/ 	.word	0x000000ff
        /*02d0*/ 	.word	0x000000d8
        /*02d4*/ 	.short	0x0100
        /*02d6*/ 	.byte	0x09
	.zero		1


	//   ....[28]....
        /*02d8*/ 	.word	0x00000ca0
        /*02dc*/ 	.word	0x000000ff
        /*02e0*/ 	.word	0x000000e0
        /*02e4*/ 	.short	0x0100
        /*02e6*/ 	.byte	0x08
	.zero		1


	//   ....[29]....
        /*02e8*/ 	.word	0x00000cb0
        /*02ec*/ 	.word	0x000000ff
        /*02f0*/ 	.word	0x000000f0
        /*02f4*/ 	.short	0x0100
        /*02f6*/ 	.byte	0x08
	.zero		1


	//   ....[30]....
        /*02f8*/ 	.word	0x00000cc0
        /*02fc*/ 	.word	0x000000ff
        /*0300*/ 	.word	0x000000e8
        /*0304*/ 	.short	0x0100
        /*0306*/ 	.byte	0x08
	.zero		1


	//   ....[31]....
        /*0308*/ 	.word	0x00000cd0
        /*030c*/ 	.word	0x000000ff
        /*0310*/ 	.word	0x000000f8
        /*0314*/ 	.short	0x0100
        /*0316*/ 	.byte	0x08
	.zero		1


	//   ....[32]....
        /*0318*/ 	.word	0x00000dc0
        /*031c*/ 	.word	0x000000ff
        /*0320*/ 	.word	0x00000100
        /*0324*/ 	.short	0x0100
        /*0326*/ 	.byte	0x07
	.zero		1


	//   ....[33]....
        /*0328*/ 	.word	0x000017e0
        /*032c*/ 	.word	0x00000003
        /*0330*/ 	.word	0x000000f0
        /*0334*/ 	.short	0x010a
        /*0336*/ 	.byte	0xff
	.zero		1


	//   ....[34]....
        /*0338*/ 	.word	0x00001810
        /*033c*/ 	.word	0x00000003
        /*0340*/ 	.word	0x000000e0
        /*0344*/ 	.short	0x0101
        /*0346*/ 	.byte	0xff
	.zero		1


	//   ....[35]....
        /*0348*/ 	.word	0x00001910
        /*034c*/ 	.word	0x000000ff
        /*0350*/ 	.word	0x00000018
        /*0354*/ 	.short	0x010a
        /*0356*/ 	.byte	0x08
	.zero		1


	//   ....[36]....
        /*0358*/ 	.word	0x000019e0
        /*035c*/ 	.word	0x000000ff
        /*0360*/ 	.word	0x00000018
        /*0364*/ 	.short	0x010a
        /*0366*/ 	.byte	0x21
	.zero		1


	//   ....[37]....
        /*0368*/ 	.word	0x00001b90
        /*036c*/ 	.word	0x000000ff
        /*0370*/ 	.word	0x00000018
        /*0374*/ 	.short	0x010a
        /*0376*/ 	.byte	0x08
	.zero		1


	//   ....[38]....
        /*0378*/ 	.word	0x00001c90
        /*037c*/ 	.word	0x000000ff
        /*0380*/ 	.word	0x00000078
        /*0384*/ 	.short	0x0101
        /*0386*/ 	.byte	0x06
	.zero		1


	//   ....[39]....
        /*0388*/ 	.word	0x00001cb0
        /*038c*/ 	.word	0x000000ff
        /*0390*/ 	.word	0x00000018
        /*0394*/ 	.short	0x010a
        /*0396*/ 	.byte	0x08
	.zero		1


	//   ....[40]....
        /*0398*/ 	.word	0x00001d30
        /*039c*/ 	.word	0x000000ff
        /*03a0*/ 	.word	0x00000018
        /*03a4*/ 	.short	0x010a
        /*03a6*/ 	.byte	0x11
	.zero		1


	//   ....[41]....
        /*03a8*/ 	.word	0x00001ec0
        /*03ac*/ 	.word	0x000000ff
        /*03b0*/ 	.word	0x00000018
        /*03b4*/ 	.short	0x010a
        /*03b6*/ 	.byte	0x08
	.zero		1


	//   ....[42]....
        /*03b8*/ 	.word	0x00002010
        /*03bc*/ 	.word	0x00000002
        /*03c0*/ 	.word	0x00000080
        /*03c4*/ 	.short	0x010a
        /*03c6*/ 	.byte	0xff
	.zero		1


	//   ....[43]....
        /*03c8*/ 	.word	0x000020d0
        /*03cc*/ 	.word	0x00000002
        /*03d0*/ 	.word	0x00000000
        /*03d4*/ 	.short	0x0101
        /*03d6*/ 	.byte	0xff
	.zero		1


	//   ....[44]....
        /*03d8*/ 	.word	0x00002630
        /*03dc*/ 	.word	0x000000ff
        /*03e0*/ 	.word	0x00000000
        /*03e4*/ 	.short	0x010a
        /*03e6*/ 	.byte	0x04
	.zero		1


	//   ....[45]....
        /*03e8*/ 	.word	0x000026c0
        /*03ec*/ 	.word	0x000000ff
        /*03f0*/ 	.word	0x00000000
        /*03f4*/ 	.short	0x010a
        /*03f6*/ 	.byte	0x04
	.zero		1


	//   ....[46]....
        /*03f8*/ 	.word	0x00002760
        /*03fc*/ 	.word	0x00000000
        /*0400*/ 	.word	0x00000000
        /*0404*/ 	.short	0x010a
        /*0406*/ 	.byte	0xff
	.zero		1


	//   ....[47]....
        /*0408*/ 	.word	0x00002890
        /*040c*/ 	.word	0x00000000
        /*0410*/ 	.word	0x000000e0
        /*0414*/ 	.short	0x010a
        /*0416*/ 	.byte	0xff
	.zero		1


	//   ....[48]....
        /*0418*/ 	.word	0x00002900
        /*041c*/ 	.word	0x00000004
        /*0420*/ 	.word	0x00000000
        /*0424*/ 	.short	0x0101
        /*0426*/ 	.byte	0xff
	.zero		1


	//   ....[49]....
        /*0428*/ 	.word	0x00002920
        /*042c*/ 	.word	0x000000ff
        /*0430*/ 	.word	0x00000090
        /*0434*/ 	.short	0x010a
        /*0436*/ 	.byte	0x05
	.zero		1


	//   ....[50]....
        /*0438*/ 	.word	0x00002a40
        /*043c*/ 	.word	0x00000000
        /*0440*/ 	.word	0x00000080
        /*0444*/ 	.short	0x010a
        /*0446*/ 	.byte	0xff
	.zero		1


	//   ....[51]....
        /*0448*/ 	.word	0x00002b40
        /*044c*/ 	.word	0x00000000
        /*0450*/ 	.word	0x00000000
        /*0454*/ 	.short	0x0101
        /*0456*/ 	.byte	0xff
	.zero		1


	//   ....[52]....
        /*0458*/ 	.word	0x00002bd0
        /*045c*/ 	.word	0x000000ff
        /*0460*/ 	.word	0x00000090
        /*0464*/ 	.short	0x0106
        /*0466*/ 	.byte	0x05
	.zero		1


	//   ....[53]....
        /*0468*/ 	.word	0x00002bf0
        /*046c*/ 	.word	0x000000ff
        /*0470*/ 	.word	0x00000090
        /*0474*/ 	.short	0x010a
        /*0476*/ 	.byte	0x05
	.zero		1


	//   ....[54]....
        /*0478*/ 	.word	0x00002c80
        /*047c*/ 	.word	0x000000ff
        /*0480*/ 	.word	0x00000090
        /*0484*/ 	.short	0x0106
        /*0486*/ 	.byte	0x04
	.zero		1


	//   ....[55]....
        /*0488*/ 	.word	0x00002cc0
        /*048c*/ 	.word	0x00000000
        /*0490*/ 	.word	0x00000090
        /*0494*/ 	.short	0x010a
        /*0496*/ 	.byte	0xff
	.zero		1


	//   ....[56]....
        /*0498*/ 	.word	0x00002f00
        /*049c*/ 	.word	0x000000ff
        /*04a0*/ 	.word	0x00000008
        /*04a4*/ 	.short	0x010a
        /*04a6*/ 	.byte	0x06
	.zero		1


	//   ....[57]....
        /*04a8*/ 	.word	0x00002f20
        /*04ac*/ 	.word	0x000000ff
        /*04b0*/ 	.word	0x00000008
        /*04b4*/ 	.short	0x010a
        /*04b6*/ 	.byte	0x06
	.zero		1


	//   ....[58]....
        /*04b8*/ 	.word	0x000030b0
        /*04bc*/ 	.word	0x000000ff
        /*04c0*/ 	.word	0x00000008
        /*04c4*/ 	.short	0x010a
        /*04c6*/ 	.byte	0x06
	.zero		1


	//   ....[59]....
        /*04c8*/ 	.word	0x000030d0
        /*04cc*/ 	.word	0x000000ff
        /*04d0*/ 	.word	0x00000008
        /*04d4*/ 	.short	0x010a
        /*04d6*/ 	.byte	0x06
	.zero		1


	//   ....[60]....
        /*04d8*/ 	.word	0x00003190
        /*04dc*/ 	.word	0x000000ff
        /*04e0*/ 	.word	0x00000000
        /*04e4*/ 	.short	0x0101
        /*04e6*/ 	.byte	0x07
	.zero		1


	//   ....[61]....
        /*04e8*/ 	.word	0x000034d0
        /*04ec*/ 	.word	0x00000000
        /*04f0*/ 	.word	0x00000080
        /*04f4*/ 	.short	0x010a
        /*04f6*/ 	.byte	0xff
	.zero		1


	//   ....[62]....
        /*04f8*/ 	.word	0x00003590
        /*04fc*/ 	.word	0x00000000
        /*0500*/ 	.word	0x00000000
        /*0504*/ 	.short	0x0101
        /*0506*/ 	.byte	0xff
	.zero		1


	//   ....[63]....
        /*0508*/ 	.word	0x00003650
        /*050c*/ 	.word	0x000000ff
        /*0510*/ 	.word	0x00000000
        /*0514*/ 	.short	0x010a
        /*0516*/ 	.byte	0x08
	.zero		1


	//   ....[64]....
        /*0518*/ 	.word	0x00003660
        /*051c*/ 	.word	0x000000ff
        /*0520*/ 	.word	0x000000c0
        /*0524*/ 	.short	0x010a
        /*0526*/ 	.byte	0x09
	.zero		1


	//   ....[65]....
        /*0528*/ 	.word	0x00003710
        /*052c*/ 	.word	0x000000ff
        /*0530*/ 	.word	0x00000000
        /*0534*/ 	.short	0x010a
        /*0536*/ 	.byte	0x08
	.zero		1


	//   ....[66]....
        /*0538*/ 	.word	0x00003840
        /*053c*/ 	.word	0x000000ff
        /*0540*/ 	.word	0x00000000
        /*0544*/ 	.short	0x010a
        /*0546*/ 	.byte	0x1e
	.zero		1


	//   ....[67]....
        /*0548*/ 	.word	0x00003b40
        /*054c*/ 	.word	0x000000ff
        /*0550*/ 	.word	0x00000000
        /*0554*/ 	.short	0x010a
        /*0556*/ 	.byte	0x08
	.zero		1


	//   ....[68]....
        /*0558*/ 	.word	0x00003bd0
        /*055c*/ 	.word	0x000000ff
        /*0560*/ 	.word	0x00000000
        /*0564*/ 	.short	0x010a
        /*0566*/ 	.byte	0x08
	.zero		1


	//   ....[69]....
        /*0568*/ 	.word	0x00003c60
        /*056c*/ 	.word	0x000000ff
        /*0570*/ 	.word	0x00000000
        /*0574*/ 	.short	0x010a
        /*0576*/ 	.byte	0x08
	.zero		1


	//   ....[70]....
        /*0578*/ 	.word	0x00003d00
        /*057c*/ 	.word	0x00000000
        /*0580*/ 	.word	0x00000000
        /*0584*/ 	.short	0x010a
        /*0586*/ 	.byte	0xff
	.zero		1


	//   ....[71]....
        /*0588*/ 	.word	0x00003d40
        /*058c*/ 	.word	0x00000000
        /*0590*/ 	.word	0x00000000
        /*0594*/ 	.short	0x010a
        /*0596*/ 	.byte	0xff
	.zero		1


	//   ....[72]....
        /*0598*/ 	.word	0x00003db0
        /*059c*/ 	.word	0x000000ff
        /*05a0*/ 	.word	0x00000000
        /*05a4*/ 	.short	0x0101
        /*05a6*/ 	.byte	0x05
	.zero		1


	//   ....[73]....
        /*05a8*/ 	.word	0x00003df0
        /*05ac*/ 	.word	0x000000ff
        /*05b0*/ 	.word	0x00000100
        /*05b4*/ 	.short	0x010a
        /*05b6*/ 	.byte	0x07
	.zero		1


	//   ....[74]....
        /*05b8*/ 	.word	0x00003e40
        /*05bc*/ 	.word	0x000000ff
        /*05c0*/ 	.word	0x00000000
        /*05c4*/ 	.short	0x0101
        /*05c6*/ 	.byte	0x05
	.zero		1


	//   ....[75]....
        /*05c8*/ 	.word	0x00004290
        /*05cc*/ 	.word	0x00000000
        /*05d0*/ 	.word	0x00000080
        /*05d4*/ 	.short	0x010a
        /*05d6*/ 	.byte	0xff
	.zero		1


	//   ....[76]....
        /*05d8*/ 	.word	0x00004350
        /*05dc*/ 	.word	0x00000000
        /*05e0*/ 	.word	0x00000000
        /*05e4*/ 	.short	0x0101
        /*05e6*/ 	.byte	0xff
	.zero		1


	//   ....[77]....
        /*05e8*/ 	.word	0x00004670
        /*05ec*/ 	.word	0x000000ff
        /*05f0*/ 	.word	0x00000078
        /*05f4*/ 	.short	0x010a
        /*05f6*/ 	.byte	0x07
	.zero		1


	//   ....[78]....
        /*05f8*/ 	.word	0x00004860
        /*05fc*/ 	.word	0x000000ff
        /*0600*/ 	.word	0x00000050
        /*0604*/ 	.short	0x010a
        /*0606*/ 	.byte	0x07
	.zero		1


	//   ....[79]....
        /*0608*/ 	.word	0x000049d0
        /*060c*/ 	.word	0x000000ff
        /*0610*/ 	.word	0x00000030
        /*0614*/ 	.short	0x010b
        /*0616*/ 	.byte	0x07
	.zero		1


	//   ....[80]....
        /*0618*/ 	.word	0x000049e0
        /*061c*/ 	.word	0x000000ff
        /*0620*/ 	.word	0x00000000
        /*0624*/ 	.short	0x0101
        /*0626*/ 	.byte	0x08
	.zero		1


	//   ....[81]....
        /*0628*/ 	.word	0x00004a00
        /*062c*/ 	.word	0x000000ff
        /*0630*/ 	.word	0x00000058
        /*0634*/ 	.short	0x010a
        /*0636*/ 	.byte	0x07
	.zero		1


	//   ....[82]....
        /*0638*/ 	.word	0x00004b60
        /*063c*/ 	.word	0x000000ff
        /*0640*/ 	.word	0x00000038
        /*0644*/ 	.short	0x010b
        /*0646*/ 	.byte	0x07
	.zero		1


	//   ....[83]....
        /*0648*/ 	.word	0x00004b70
        /*064c*/ 	.word	0x000000ff
        /*0650*/ 	.word	0x00000000
        /*0654*/ 	.short	0x0101
        /*0656*/ 	.byte	0x08
	.zero		1


	//   ....[84]....
        /*0658*/ 	.word	0x00004b80
        /*065c*/ 	.word	0x000000ff
        /*0660*/ 	.word	0x00000060
        /*0664*/ 	.short	0x010a
        /*0666*/ 	.byte	0x07
	.zero		1


	//   ....[85]....
        /*0668*/ 	.word	0x00004d20
        /*066c*/ 	.word	0x000000ff
        /*0670*/ 	.word	0x00000040
        /*0674*/ 	.short	0x010b
        /*0676*/ 	.byte	0x07
	.zero		1


	//   ....[86]....
        /*0678*/ 	.word	0x00004d90
        /*067c*/ 	.word	0x000000ff
        /*0680*/ 	.word	0x00000000
        /*0684*/ 	.short	0x0101
        /*0686*/ 	.byte	0x08
	.zero		1


	//   ....[87]....
        /*0688*/ 	.word	0x00004dc0
        /*068c*/ 	.word	0x000000ff
        /*0690*/ 	.word	0x00000068
        /*0694*/ 	.short	0x010a
        /*0696*/ 	.byte	0x07
	.zero		1


	//   ....[88]....
        /*0698*/ 	.word	0x00004fd0
        /*069c*/ 	.word	0x000000ff
        /*06a0*/ 	.word	0x00000048
        /*06a4*/ 	.short	0x010b
        /*06a6*/ 	.byte	0x07
	.zero		1


	//   ....[89]....
        /*06a8*/ 	.word	0x00004ff0
        /*06ac*/ 	.word	0x000000ff
        /*06b0*/ 	.word	0x00000000
        /*06b4*/ 	.short	0x0101
        /*06b6*/ 	.byte	0x0d
	.zero		1


	//   ....[90]....
        /*06b8*/ 	.word	0x00005020
        /*06bc*/ 	.word	0x000000ff
        /*06c0*/ 	.word	0x00000050
        /*06c4*/ 	.short	0x010a
        /*06c6*/ 	.byte	0x07
	.zero		1


	//   ....[91]....
        /*06c8*/ 	.word	0x00005040
        /*06cc*/ 	.word	0x000000ff
        /*06d0*/ 	.word	0x00000058
        /*06d4*/ 	.short	0x010a
        /*06d6*/ 	.byte	0x07
	.zero		1


	//   ....[92]....
        /*06d8*/ 	.word	0x00005060
        /*06dc*/ 	.word	0x000000ff
        /*06e0*/ 	.word	0x00000060
        /*06e4*/ 	.short	0x010a
        /*06e6*/ 	.byte	0x07
	.zero		1


	//   ....[93]....
        /*06e8*/ 	.word	0x000050a0
        /*06ec*/ 	.word	0x00000000
        /*06f0*/ 	.word	0x00000068
        /*06f4*/ 	.short	0x010a
        /*06f6*/ 	.byte	0xff
	.zero		1


	//   ....[94]....
        /*06f8*/ 	.word	0x000053d0
        /*06fc*/ 	.word	0x00000000
        /*0700*/ 	.word	0x00000080
        /*0704*/ 	.short	0x010a
        /*0706*/ 	.byte	0xff
	.zero		1


	//   ....[95]....
        /*0708*/ 	.word	0x000054e0
        /*070c*/ 	.word	0x00000000
        /*0710*/ 	.word	0x00000000
        /*0714*/ 	.short	0x0101
        /*0716*/ 	.byte	0xff
	.zero		1


	//   ....[96]....
        /*0718*/ 	.word	0x00005f30
        /*071c*/ 	.word	0x000000ff
        /*0720*/ 	.word	0x00000030
        /*0724*/ 	.short	0x010a
        /*0726*/ 	.byte	0x30
	.zero		1


	//   ....[97]....
        /*0728*/ 	.word	0x00005f70
        /*072c*/ 	.word	0x00000058
        /*0730*/ 	.word	0x000000a0
        /*0734*/ 	.short	0x010a
        /*0736*/ 	.byte	0xff
	.zero		1


	//   ....[98]....
        /*0738*/ 	.word	0x00006060
        /*073c*/ 	.word	0x000000ff
        /*0740*/ 	.word	0x00000030
        /*0744*/ 	.short	0x010a
        /*0746*/ 	.byte	0x30
	.zero		1


	//   ....[99]....
        /*0748*/ 	.word	0x00006150
        /*074c*/ 	.word	0x00000058
        /*0750*/ 	.word	0x000000a0
        /*0754*/ 	.short	0x010a
        /*0756*/ 	.byte	0xff
	.zero		1


	//   ....[100]....
        /*0758*/ 	.word	0x00006920
        /*075c*/ 	.word	0x00000000
        /*0760*/ 	.word	0x00000000
        /*0764*/ 	.short	0x0101
        /*0766*/ 	.byte	0xff
	.zero		1


	//   ....[101]....
        /*0768*/ 	.word	0x00006930
        /*076c*/ 	.word	0x00000003
        /*0770*/ 	.word	0x00000030
        /*0774*/ 	.short	0x010a
        /*0776*/ 	.byte	0xff
	.zero		1


	//   ....[102]....
        /*0778*/ 	.word	0x00006a10
        /*077c*/ 	.word	0x00000003
        /*0780*/ 	.word	0x00000030
        /*0784*/ 	.short	0x010a
        /*0786*/ 	.byte	0xff
	.zero		1


	//   ....[103]....
        /*0788*/ 	.word	0x00007270
        /*078c*/ 	.word	0x0000005b
        /*0790*/ 	.word	0x00000000
        /*0794*/ 	.short	0x0101
        /*0796*/ 	.byte	0xff
	.zero		1


	//   ....[104]....
        /*0798*/ 	.word	0x00007290
        /*079c*/ 	.word	0x0000005c
        /*07a0*/ 	.word	0x00000030
        /*07a4*/ 	.short	0x010a
        /*07a6*/ 	.byte	0xff
	.zero		1


	//   ....[105]....
        /*07a8*/ 	.word	0x00007360
        /*07ac*/ 	.word	0x0000005c
        /*07b0*/ 	.word	0x00000030
        /*07b4*/ 	.short	0x010a
        /*07b6*/ 	.byte	0xff
	.zero		1


	//   ....[106]....
        /*07b8*/ 	.word	0x00007bc0
        /*07bc*/ 	.word	0x0000005b
        /*07c0*/ 	.word	0x00000000
        /*07c4*/ 	.short	0x0101
        /*07c6*/ 	.byte	0xff
	.zero		1


	//   ....[107]....
        /*07c8*/ 	.word	0x00007be0
        /*07cc*/ 	.word	0x0000005c
        /*07d0*/ 	.word	0x00000030
        /*07d4*/ 	.short	0x010a
        /*07d6*/ 	.byte	0xff
	.zero		1


	//   ....[108]....
        /*07d8*/ 	.word	0x00007cb0
        /*07dc*/ 	.word	0x0000005c
        /*07e0*/ 	.word	0x00000030
        /*07e4*/ 	.short	0x010a
        /*07e6*/ 	.byte	0xff
	.zero		1


	//   ....[109]....
        /*07e8*/ 	.word	0x00007fc0
        /*07ec*/ 	.word	0x00000058
        /*07f0*/ 	.word	0x00000000
        /*07f4*/ 	.short	0x0101
        /*07f6*/ 	.byte	0xff
	.zero		1


	//   ....[110]....
        /*07f8*/ 	.word	0x00008560
        /*07fc*/ 	.word	0x00000002
        /*0800*/ 	.word	0x00000000
        /*0804*/ 	.short	0x0101
        /*0806*/ 	.byte	0xff
	.zero		1


	//   ....[111]....
        /*0808*/ 	.word	0x000087d0
        /*080c*/ 	.word	0x000000ff
        /*0810*/ 	.word	0x00000000
        /*0814*/ 	.short	0x0101
        /*0816*/ 	.byte	0x04
	.zero		1


	//   ....[112]....
        /*0818*/ 	.word	0x000087f0
        /*081c*/ 	.word	0x00000003
        /*0820*/ 	.word	0x000000f0
        /*0824*/ 	.short	0x010a
        /*0826*/ 	.byte	0xff
	.zero		1


	//   ....[113]....
        /*0828*/ 	.word	0x00008850
        /*082c*/ 	.word	0x00000002
        /*0830*/ 	.word	0x00000018
        /*0834*/ 	.short	0x010a
        /*0836*/ 	.byte	0xff
	.zero		1


	//   ....[114]....
        /*0838*/ 	.word	0x000088b0
        /*083c*/ 	.word	0x00000002
        /*0840*/ 	.word	0x00000018
        /*0844*/ 	.short	0x010a
        /*0846*/ 	.byte	0xff
	.zero		1


	//   ....[115]....
        /*0848*/ 	.word	0x00008900
        /*084c*/ 	.word	0x00000002
        /*0850*/ 	.word	0x00000080
        /*0854*/ 	.short	0x010a
        /*0856*/ 	.byte	0xff
	.zero		1


	//   ....[116]....
        /*0858*/ 	.word	0x00008960
        /*085c*/ 	.word	0x00000000
        /*0860*/ 	.word	0x00000000
        /*0864*/ 	.short	0x010a
        /*0866*/ 	.byte	0xff
	.zero		1


	//   ....[117]....
        /*0868*/ 	.word	0x000089c0
        /*086c*/ 	.word	0x00000000
        /*0870*/ 	.word	0x00000000
        /*0874*/ 	.short	0x010a
        /*0876*/ 	.byte	0xff
	.zero		1


	//   ....[118]....
        /*0878*/ 	.word	0x00008a10
        /*087c*/ 	.word	0x00000000
        /*0880*/ 	.word	0x000000e0
        /*0884*/ 	.short	0x010a
        /*0886*/ 	.byte	0xff
	.zero		1


	//   ....[119]....
        /*0888*/ 	.word	0x00008a70
        /*088c*/ 	.word	0x00000000
        /*0890*/ 	.word	0x00000090
        /*0894*/ 	.short	0x010a
        /*0896*/ 	.byte	0xff
	.zero		1


	//   ....[120]....
        /*0898*/ 	.word	0x00008ac0
        /*089c*/ 	.word	0x00000000
        /*08a0*/ 	.word	0x00000080
        /*08a4*/ 	.short	0x010a
        /*08a6*/ 	.byte	0xff
	.zero		1


	//   ....[121]....
        /*08a8*/ 	.word	0x00008b20
        /*08ac*/ 	.word	0x00000000
        /*08b0*/ 	.word	0x00000090
        /*08b4*/ 	.short	0x010a
        /*08b6*/ 	.byte	0xff
	.zero		1


	//   ....[122]....
        /*08b8*/ 	.word	0x00008b80
        /*08bc*/ 	.word	0x00000004
        /*08c0*/ 	.word	0x00000008
        /*08c4*/ 	.short	0x010a
        /*08c6*/ 	.byte	0xff
	.zero		1


	//   ....[123]....
        /*08c8*/ 	.word	0x00008c60
        /*08cc*/ 	.word	0x00000002
        /*08d0*/ 	.word	0x00000008
        /*08d4*/ 	.short	0x010a
        /*08d6*/ 	.byte	0xff
	.zero		1


	//   ....[124]....
        /*08d8*/ 	.word	0x00008cb0
        /*08dc*/ 	.word	0x00000000
        /*08e0*/ 	.word	0x00000080
        /*08e4*/ 	.short	0x010a
        /*08e6*/ 	.byte	0xff
	.zero		1


	//   ....[125]....
        /*08e8*/ 	.word	0x00008d10
        /*08ec*/ 	.word	0x00000000
        /*08f0*/ 	.word	0x000000c0
        /*08f4*/ 	.short	0x010a
        /*08f6*/ 	.byte	0xff
	.zero		1


	//   ....[126]....
        /*08f8*/ 	.word	0x00008d70
        /*08fc*/ 	.word	0x00000000
        /*0900*/ 	.word	0x00000000
        /*0904*/ 	.short	0x010a
        /*0906*/ 	.byte	0xff
	.zero		1


	//   ....[127]....
        /*0908*/ 	.word	0x00008dd0
        /*090c*/ 	.word	0x00000000
        /*0910*/ 	.word	0x00000000
        /*0914*/ 	.short	0x010a
        /*0916*/ 	.byte	0xff
	.zero		1


	//   ....[128]....
        /*0918*/ 	.word	0x00008e30
        /*091c*/ 	.word	0x00000000
        /*0920*/ 	.word	0x00000000
        /*0924*/ 	.short	0x010a
        /*0926*/ 	.byte	0xff
	.zero		1


	//   ....[129]....
        /*0928*/ 	.word	0x00008e90
        /*092c*/ 	.word	0x00000000
        /*0930*/ 	.word	0x00000000
        /*0934*/ 	.short	0x010a
        /*0936*/ 	.byte	0xff
	.zero		1


	//   ....[130]....
        /*0938*/ 	.word	0x00008ef0
        /*093c*/ 	.word	0x00000000
        /*0940*/ 	.word	0x00000100
        /*0944*/ 	.short	0x010a
        /*0946*/ 	.byte	0xff
	.zero		1


	//   ....[131]....
        /*0948*/ 	.word	0x00008f40
        /*094c*/ 	.word	0x00000000
        /*0950*/ 	.word	0x00000080
        /*0954*/ 	.short	0x010a
        /*0956*/ 	.byte	0xff
	.zero		1


	//   ....[132]....
        /*0958*/ 	.word	0x00008fa0
        /*095c*/ 	.word	0x00000000
        /*0960*/ 	.word	0x00000078
        /*0964*/ 	.short	0x010a
        /*0966*/ 	.byte	0xff
	.zero		1


	//   ....[133]....
        /*0968*/ 	.word	0x00009000
        /*096c*/ 	.word	0x00000003
        /*0970*/ 	.word	0x00000050
        /*0974*/ 	.short	0x010a
        /*0976*/ 	.byte	0xff
	.zero		1


	//   ....[134]....
        /*0978*/ 	.word	0x00009060
        /*097c*/ 	.word	0x00000003
        /*0980*/ 	.word	0x00000058
        /*0984*/ 	.short	0x010a
        /*0986*/ 	.byte	0xff
	.zero		1


	//   ....[135]....
        /*0988*/ 	.word	0x000090c0
        /*098c*/ 	.word	0x00000003
        /*0990*/ 	.word	0x00000060
        /*0994*/ 	.short	0x010a
        /*0996*/ 	.byte	0xff
	.zero		1


	//   ....[136]....
        /*0998*/ 	.word	0x00009120
        /*099c*/ 	.word	0x00000003
        /*09a0*/ 	.word	0x00000068
        /*09a4*/ 	.short	0x010a
        /*09a6*/ 	.byte	0xff
	.zero		1


	//   ....[137]....
        /*09a8*/ 	.word	0x00009180
        /*09ac*/ 	.word	0x00000000
        /*09b0*/ 	.word	0x00000050
        /*09b4*/ 	.short	0x010a
        /*09b6*/ 	.byte	0xff
	.zero		1


	//   ....[138]....
        /*09b8*/ 	.word	0x000091e0
        /*09bc*/ 	.word	0x00000000
        /*09c0*/ 	.word	0x00000058
        /*09c4*/ 	.short	0x010a
        /*09c6*/ 	.byte	0xff
	.zero		1


	//   ....[139]....
        /*09c8*/ 	.word	0x00009240
        /*09cc*/ 	.word	0x00000000
        /*09d0*/ 	.word	0x00000060
        /*09d4*/ 	.short	0x010a
        /*09d6*/ 	.byte	0xff
	.zero		1


	//   ....[140]....
        /*09d8*/ 	.word	0x00009290
        /*09dc*/ 	.word	0x00000000
        /*09e0*/ 	.word	0x00000080
        /*09e4*/ 	.short	0x010a
        /*09e6*/ 	.byte	0xff
	.zero		1


	//   ....[141]....
        /*09e8*/ 	.word	0x000092f0
        /*09ec*/ 	.word	0x00000000
        /*09f0*/ 	.word	0x00000030
        /*09f4*/ 	.short	0x010a
        /*09f6*/ 	.byte	0xff
	.zero		1


	//   ....[142]....
        /*09f8*/ 	.word	0x00009340
        /*09fc*/ 	.word	0x00000058
        /*0a00*/ 	.word	0x000000a0
        /*0a04*/ 	.short	0x010a
        /*0a06*/ 	.byte	0xff
	.zero		1


	//   ....[143]....
        /*0a08*/ 	.word	0x00009390
        /*0a0c*/ 	.word	0x00000003
        /*0a10*/ 	.word	0x00000030
        /*0a14*/ 	.short	0x010a
        /*0a16*/ 	.byte	0xff
	.zero		1


	//   ....[144]....
        /*0a18*/ 	.word	0x000093e0
        /*0a1c*/ 	.word	0x0000005c
        /*0a20*/ 	.word	0x00000030
        /*0a24*/ 	.short	0x010a
        /*0a26*/ 	.byte	0xff
	.zero		1


	//   ....[145]....
        /*0a28*/ 	.word	0x00009430
        /*0a2c*/ 	.word	0x0000005c
        /*0a30*/ 	.word	0x00000030
        /*0a34*/ 	.short	0x010a
        /*0a36*/ 	.byte	0xff
	.zero		1


	//----- nvinfo : EIATTR_NUM_MBARRIERS
	.align		4
.L_47:
        /*0a38*/ 	.byte	0x03, 0x38
        /*0a3a*/ 	.short	0x0021


	//----- nvinfo : EIATTR_EXIT_INSTR_OFFSETS
	.align		4
        /*0a3c*/ 	.byte	0x04, 0x1c
        /*0a3e*/ 	.short	(.L_49 - .L_48)


	//   ....[0]....
.L_48:
        /*0a40*/ 	.word	0x00002790


	//   ....[1]....
        /*0a44*/ 	.word	0x00002c90


	//   ....[2]....
        /*0a48*/ 	.word	0x00002cf0


	//   ....[3]....
        /*0a4c*/ 	.word	0x00004070


	//   ....[4]....
        /*0a50*/ 	.word	0x000050d0


	//   ....[5]....
        /*0a54*/ 	.word	0x00005110


	//   ....[6]....
        /*0a58*/ 	.word	0x000086c0


	//   ....[7]....
        /*0a5c*/ 	.word	0x00008740


	//   ....[8]....
        /*0a60*/ 	.word	0x00008770


	//   ....[9]....
        /*0a64*/ 	.word	0x000087e0


	//----- nvinfo : EIATTR_MAX_THREADS
	.align		4
.L_49:
        /*0a68*/ 	.byte	0x04, 0x05
        /*0a6a*/ 	.short	(.L_51 - .L_50)
.L_50:
        /*0a6c*/ 	.word	0x00000100
        /*0a70*/ 	.word	0x00000001
        /*0a74*/ 	.word	0x00000001


	//----- nvinfo : EIATTR_CRS_STACK_SIZE
	.align		4
.L_51:
        /*0a78*/ 	.byte	0x04, 0x1e
        /*0a7a*/ 	.short	(.L_53 - .L_52)
.L_52:
        /*0a7c*/ 	.word	0x00000000


	//----- nvinfo : EIATTR_CBANK_PARAM_SIZE
	.align		4
.L_53:
        /*0a80*/ 	.byte	0x03, 0x19
        /*0a82*/ 	.short	0x0800


	//----- nvinfo : EIATTR_PARAM_CBANK
	.align		4
        /*0a84*/ 	.byte	0x04, 0x0a
        /*0a86*/ 	.short	(.L_55 - .L_54)
	.align		4
.L_54:
        /*0a88*/ 	.word	index@(.nv.constant0._ZN7cutlass13device_kernelINS_4gemm6kernel13GemmUniversalIN4cute5tupleIJiiiiEEENS1_10collective13CollectiveMmaINS1_35MainloopSm100TmaUmmaWarpSpecializedILi3ELi2ELi4ENS5_IJNS4_1CILi2EEENSA_ILi1EEESC_EEEEENS5_IJNSA_ILi256EEENSA_ILi64EEENSA_ILi32EEEEEENS_10tfloat32_tENS5_IJlSC_lEEESJ_SK_NS4_8TiledMMAINS4_8MMA_AtomIJNS4_23SM100_MMA_TF32_2x1SM_SSISJ_SJ_fLi256ELi64ELNS4_4UMMA5MajorE0ELSP_0ELNSO_7ScaleInE0ELSQ_0EEEEEENS4_6LayoutINS5_IJSC_SC_SC_EEENS5_IJNSA_ILi0EEESV_SV_EEEEENS5_IJNS4_10UnderscoreESY_SY_EEEEENS4_18SM100_TMA_2SM_LOADENS4_14ComposedLayoutINS4_7SwizzleILi3ELi4ELi3EEENS4_18smem_ptr_flag_bitsILi32EEENST_INS5_IJNSA_ILi8EEESH_EEENS5_IJSH_SC_EEEEEEEvNS4_8identityES11_S1B_vS1C_EENS_8epilogue10collective18CollectiveEpilogueINS1E_23Sm100TmaWarpSpecializedILi4ELi2ELi16ELb1ELb0EEEJNS5_IJNSA_ILi128EEESG_SH_EEENS5_IJNST_IS1J_SC_EENST_INSA_ILi16EEESC_EEEEESJ_SK_SJ_SK_NS1E_6fusion15FusionCallbacksIS1I_NS1P_17LinearCombinationISJ_fSJ_fLNS_15FloatRoundStyleE2EEES1K_S1O_JEEENS4_5SM1004TMEM4LOAD26SM100_TMEM_LOAD_32dp32b16xENS4_13SM90_TMA_LOADENS12_INS13_ILi2ELi4ELi3EEES16_NST_INS5_IJS17_S1M_EEENS5_IJS1M_SC_EEEEEEENS4_39AutoVectorizingCopyWithAssumedAlignmentILi128EEENS4_14SM90_TMA_STOREES24_S26_S26_EEEvvEEEEvNT_6ParamsE)
        /*0a8c*/ 	.short	0x0380
        /*0a8e*/ 	.short	0x0800


	//----- nvinfo : EIATTR_SW_WAR
	.align		4
.L_55:
        /*0a90*/ 	.byte	0x04, 0x36
        /*0a92*/ 	.short	(.L_57 - .L_56)
.L_56:
        /*0a94*/ 	.word	0x00000008
.L_57:


//--------------------- .nv.callgraph             --------------------------
	.section	.nv.callgraph,"",@"SHT_CUDA_CALLGRAPH"
	.align	4
	.sectionentsize	8
	.align		4
        /*0000*/ 	.word	0x00000000
	.align		4
        /*0004*/ 	.word	0xffffffff
	.align		4
        /*0008*/ 	.word	index@(_ZN7cutlass13device_kernelINS_4gemm6kernel13GemmUniversalIN4cute5tupleIJiiiiEEENS1_10collective13CollectiveMmaINS1_35MainloopSm100TmaUmmaWarpSpecializedILi3ELi2ELi4ENS5_IJNS4_1CILi2EEENSA_ILi1EEESC_EEEEENS5_IJNSA_ILi256EEENSA_ILi64EEENSA_ILi32EEEEEENS_10tfloat32_tENS5_IJlSC_lEEESJ_SK_NS4_8TiledMMAINS4_8MMA_AtomIJNS4_23SM100_MMA_TF32_2x1SM_SSISJ_SJ_fLi256ELi64ELNS4_4UMMA5MajorE0ELSP_0ELNSO_7ScaleInE0ELSQ_0EEEEEENS4_6LayoutINS5_IJSC_SC_SC_EEENS5_IJNSA_ILi0EEESV_SV_EEEEENS5_IJNS4_10UnderscoreESY_SY_EEEEENS4_18SM100_TMA_2SM_LOADENS4_14ComposedLayoutINS4_7SwizzleILi3ELi4ELi3EEENS4_18smem_ptr_flag_bitsILi32EEENST_INS5_IJNSA_ILi8EEESH_EEENS5_IJSH_SC_EEEEEEEvNS4_8identityES11_S1B_vS1C_EENS_8epilogue10collective18CollectiveEpilogueINS1E_23Sm100TmaWarpSpecializedILi4ELi2ELi16ELb1ELb0EEEJNS5_IJNSA_ILi128EEESG_SH_EEENS5_IJNST_IS1J_SC_EENST_INSA_ILi16EEESC_EEEEESJ_SK_SJ_SK_NS1E_6fusion15FusionCallbacksIS1I_NS1P_17LinearCombinationISJ_fSJ_fLNS_15FloatRoundStyleE2EEES1K_S1O_JEEENS4_5SM1004TMEM4LOAD26SM100_TMEM_LOAD_32dp32b16xENS4_13SM90_TMA_LOADENS12_INS13_ILi2ELi4ELi3EEES16_NST_INS5_IJS17_S1M_EEENS5_IJS1M_SC_EEEEEEENS4_39AutoVectorizingCopyWithAssumedAlignmentILi128EEENS4_14SM90_TMA_STOREES24_S26_S26_EEEvvEEEEvNT_6ParamsE)
	.align		4
        /*000c*/ 	.word	index@(__assertfail)
	.align		4
        /*0010*/ 	.word	0x00000000
	.align		4
        /*0014*/ 	.word	0xfffffffe
	.align		4
        /*0018*/ 	.word	0x00000000
	.align		4
        /*001c*/ 	.word	0xfffffffd
	.align		4
        /*0020*/ 	.word	0x00000000
	.align		4
        /*0024*/ 	.word	0xfffffffc


//--------------------- .nv.constant4             --------------------------
	.section	.nv.constant4,"a",@progbits
	.align	8
	.align		8
.nv.constant4:
        /*0000*/ 	.dword	__assertfail
	.align		8
        /*0008*/ 	.dword	__unnamed_1
	.align		8
        /*0010*/ 	.dword	__unnamed_2
	.align		8
        /*0018*/ 	.dword	_ZN40_INTERNAL_7ec4efb1_4_k_cu_284d2124_109094cuda3std3__45__cpo5beginE
	.align		8
        /*0020*/ 	.dword	_ZN40_INTERNAL_7ec4efb1_4_k_cu_284d2124_109094cuda3std3__45__cpo3endE
	.align		8
        /*0028*/ 	.dword	_ZN40_INTERNAL_7ec4efb1_4_k_cu_284d2124_109094cuda3std3__45__cpo6cbeginE
	.align		8
        /*0030*/ 	.dword	_ZN40_INTERNAL_7ec4efb1_4_k_cu_284d2124_109094cuda3std3__45__cpo4cendE
	.align		8
        /*0038*/ 	.dword	_ZN40_INTERNAL_7ec4efb1_4_k_cu_284d2124_109094cuda3std3__442_GLOBAL__N__7ec4efb1_4_k_cu_284d2124_109096ignoreE
	.align		8
        /*0040*/ 	.dword	_ZN40_INTERNAL_7ec4efb1_4_k_cu_284d2124_109094cuda3std3__419piecewise_constructE
	.align		8
        /*0048*/ 	.dword	_ZN40_INTERNAL_7ec4efb1_4_k_cu_284d2124_109094cuda3std3__48in_placeE
	.align		8
        /*0050*/ 	.dword	_ZN40_INTERNAL_7ec4efb1_4_k_cu_284d2124_109094cuda3std6ranges3__45__cpo4swapE
	.align		8
        /*0058*/ 	.dword	_ZN40_INTERNAL_7ec4efb1_4_k_cu_284d2124_109094cuda3std6ranges3__45__cpo9iter_moveE
	.align		8
        /*0060*/ 	.dword	_ZN40_INTERNAL_7ec4efb1_4_k_cu_284d2124_109094cute7productE
	.align		8
        /*0068*/ 	.dword	_ZN40_INTERNAL_7ec4efb1_4_k_cu_284d2124_109094cute1_E
	.align		8
        /*0070*/ 	.dword	$str$25
	.align		8
        /*0078*/ 	.dword	$str$26
	.align		8
        /*0080*/ 	.dword	$str$27
	.align		8
        /*0088*/ 	.dword	$str$28


//--------------------- .text._ZN7cutlass13device_kernelINS_4gemm6kernel13GemmUniversalIN4cute5tupleIJiiiiEEENS1_10collective13CollectiveMmaINS1_35MainloopSm100TmaUmmaWarpSpecializedILi3ELi2ELi4ENS5_IJNS4_1CILi2EEENSA_ILi1EEESC_EEEEENS5_IJNSA_ILi256EEENSA_ILi64EEENSA_ILi32EEEEEENS_10tfloat32_tENS5_IJlSC_lEEESJ_SK_NS4_8TiledMMAINS4_8MMA_AtomIJNS4_23SM100_MMA_TF32_2x1SM_SSISJ_SJ_fLi256ELi64ELNS4_4UMMA5MajorE0ELSP_0ELNSO_7ScaleInE0ELSQ_0EEEEEENS4_6LayoutINS5_IJSC_SC_SC_EEENS5_IJNSA_ILi0EEESV_SV_EEEEENS5_IJNS4_10UnderscoreESY_SY_EEEEENS4_18SM100_TMA_2SM_LOADENS4_14ComposedLayoutINS4_7SwizzleILi3ELi4ELi3EEENS4_18smem_ptr_flag_bitsILi32EEENST_INS5_IJNSA_ILi8EEESH_EEENS5_IJSH_SC_EEEEEEEvNS4_8identityES11_S1B_vS1C_EENS_8epilogue10collective18CollectiveEpilogueINS1E_23Sm100TmaWarpSpecializedILi4ELi2ELi16ELb1ELb0EEEJNS5_IJNSA_ILi128EEESG_SH_EEENS5_IJNST_IS1J_SC_EENST_INSA_ILi16EEESC_EEEEESJ_SK_SJ_SK_NS1E_6fusion15FusionCallbacksIS1I_NS1P_17LinearCombinationISJ_fSJ_fLNS_15FloatRoundStyleE2EEES1K_S1O_JEEENS4_5SM1004TMEM4LOAD26SM100_TMEM_LOAD_32dp32b16xENS4_13SM90_TMA_LOADENS12_INS13_ILi2ELi4ELi3EEES16_NST_INS5_IJS17_S1M_EEENS5_IJS1M_SC_EEEEEEENS4_39AutoVectorizingCopyWithAssumedAlignmentILi128EEENS4_14SM90_TMA_STOREES24_S26_S26_EEEvvEEEEvNT_6ParamsE --------------------------
	.section	.text._ZN7cutlass13device_kernelINS_4gemm6kernel13GemmUniversalIN4cute5tupleIJiiiiEEENS1_10collective13CollectiveMmaINS1_35MainloopSm100TmaUmmaWarpSpecializedILi3ELi2ELi4ENS5_IJNS4_1CILi2EEENSA_ILi1EEESC_EEEEENS5_IJNSA_ILi256EEENSA_ILi64EEENSA_ILi32EEEEEENS_10tfloat32_tENS5_IJlSC_lEEESJ_SK_NS4_8TiledMMAINS4_8MMA_AtomIJNS4_23SM100_MMA_TF32_2x1SM_SSISJ_SJ_fLi256ELi64ELNS4_4UMMA5MajorE0ELSP_0ELNSO_7ScaleInE0ELSQ_0EEEEEENS4_6LayoutINS5_IJSC_SC_SC_EEENS5_IJNSA_ILi0EEESV_SV_EEEEENS5_IJNS4_10UnderscoreESY_SY_EEEEENS4_18SM100_TMA_2SM_LOADENS4_14ComposedLayoutINS4_7SwizzleILi3ELi4ELi3EEENS4_18smem_ptr_flag_bitsILi32EEENST_INS5_IJNSA_ILi8EEESH_EEENS5_IJSH_SC_EEEEEEEvNS4_8identityES11_S1B_vS1C_EENS_8epilogue10collective18CollectiveEpilogueINS1E_23Sm100TmaWarpSpecializedILi4ELi2ELi16ELb1ELb0EEEJNS5_IJNSA_ILi128EEESG_SH_EEENS5_IJNST_IS1J_SC_EENST_INSA_ILi16EEESC_EEEEESJ_SK_SJ_SK_NS1E_6fusion15FusionCallbacksIS1I_NS1P_17LinearCombinationISJ_fSJ_fLNS_15FloatRoundStyleE2EEES1K_S1O_JEEENS4_5SM1004TMEM4LOAD26SM100_TMEM_LOAD_32dp32b16xENS4_13SM90_TMA_LOADENS12_INS13_ILi2ELi4ELi3EEES16_NST_INS5_IJS17_S1M_EEENS5_IJS1M_SC_EEEEEEENS4_39AutoVectorizingCopyWithAssumedAlignmentILi128EEENS4_14SM90_TMA_STOREES24_S26_S26_EEEvvEEEEvNT_6ParamsE,"ax",@progbits
	.align	128
.text._ZN7cutlass13device_kernelINS_4gemm6kernel13GemmUniversalIN4cute5tupleIJiiiiEEENS1_10collective13CollectiveMmaINS1_35MainloopSm100TmaUmmaWarpSpecializedILi3ELi2ELi4ENS5_IJNS4_1CILi2EEENSA_ILi1EEESC_EEEEENS5_IJNSA_ILi256EEENSA_ILi64EEENSA_ILi32EEEEEENS_10tfloat32_tENS5_IJlSC_lEEESJ_SK_NS4_8TiledMMAINS4_8MMA_AtomIJNS4_23SM100_MMA_TF32_2x1SM_SSISJ_SJ_fLi256ELi64ELNS4_4UMMA5MajorE0ELSP_0ELNSO_7ScaleInE0ELSQ_0EEEEEENS4_6LayoutINS5_IJSC_SC_SC_EEENS5_IJNSA_ILi0EEESV_SV_EEEEENS5_IJNS4_10UnderscoreESY_SY_EEEEENS4_18SM100_TMA_2SM_LOADENS4_14ComposedLayoutINS4_7SwizzleILi3ELi4ELi3EEENS4_18smem_ptr_flag_bitsILi32EEENST_INS5_IJNSA_ILi8EEESH_EEENS5_IJSH_SC_EEEEEEEvNS4_8identityES11_S1B_vS1C_EENS_8epilogue10collective18CollectiveEpilogueINS1E_23Sm100TmaWarpSpecializedILi4ELi2ELi16ELb1ELb0EEEJNS5_IJNSA_ILi128EEESG_SH_EEENS5_IJNST_IS1J_SC_EENST_INSA_ILi16EEESC_EEEEESJ_SK_SJ_SK_NS1E_6fusion15FusionCallbacksIS1I_NS1P_17LinearCombinationISJ_fSJ_fLNS_15FloatRoundStyleE2EEES1K_S1O_JEEENS4_5SM1004TMEM4LOAD26SM100_TMEM_LOAD_32dp32b16xENS4_13SM90_TMA_LOADENS12_INS13_ILi2ELi4ELi3EEES16_NST_INS5_IJS17_S1M_EEENS5_IJS1M_SC_EEEEEEENS4_39AutoVectorizingCopyWithAssumedAlignmentILi128EEENS4_14SM90_TMA_STOREES24_S26_S26_EEEvvEEEEvNT_6ParamsE:
        .type           _ZN7cutlass13device_kernelINS_4gemm6kernel13GemmUniversalIN4cute5tupleIJiiiiEEENS1_10collective13CollectiveMmaINS1_35MainloopSm100TmaUmmaWarpSpecializedILi3ELi2ELi4ENS5_IJNS4_1CILi2EEENSA_ILi1EEESC_EEEEENS5_IJNSA_ILi256EEENSA_ILi64EEENSA_ILi32EEEEEENS_10tfloat32_tENS5_IJlSC_lEEESJ_SK_NS4_8TiledMMAINS4_8MMA_AtomIJNS4_23SM100_MMA_TF32_2x1SM_SSISJ_SJ_fLi256ELi64ELNS4_4UMMA5MajorE0ELSP_0ELNSO_7ScaleInE0ELSQ_0EEEEEENS4_6LayoutINS5_IJSC_SC_SC_EEENS5_IJNSA_ILi0EEESV_SV_EEEEENS5_IJNS4_10UnderscoreESY_SY_EEEEENS4_18SM100_TMA_2SM_LOADENS4_14ComposedLayoutINS4_7SwizzleILi3ELi4ELi3EEENS4_18smem_ptr_flag_bitsILi32EEENST_INS5_IJNSA_ILi8EEESH_EEENS5_IJSH_SC_EEEEEEEvNS4_8identityES11_S1B_vS1C_EENS_8epilogue10collective18CollectiveEpilogueINS1E_23Sm100TmaWarpSpecializedILi4ELi2ELi16ELb1ELb0EEEJNS5_IJNSA_ILi128EEESG_SH_EEENS5_IJNST_IS1J_SC_EENST_INSA_ILi16EEESC_EEEEESJ_SK_SJ_SK_NS1E_6fusion15FusionCallbacksIS1I_NS1P_17LinearCombinationISJ_fSJ_fLNS_15FloatRoundStyleE2EEES1K_S1O_JEEENS4_5SM1004TMEM4LOAD26SM100_TMEM_LOAD_32dp32b16xENS4_13SM90_TMA_LOADENS12_INS13_ILi2ELi4ELi3EEES16_NST_INS5_IJS17_S1M_EEENS5_IJS1M_SC_EEEEEEENS4_39AutoVectorizingCopyWithAssumedAlignmentILi128EEENS4_14SM90_TMA_STOREES24_S26_S26_EEEvvEEEEvNT_6ParamsE,@function
        .size           _ZN7cutlass13device_kernelINS_4gemm6kernel13GemmUniversalIN4cute5tupleIJiiiiEEENS1_10collective13CollectiveMmaINS1_35MainloopSm100TmaUmmaWarpSpecializedILi3ELi2ELi4ENS5_IJNS4_1CILi2EEENSA_ILi1EEESC_EEEEENS5_IJNSA_ILi256EEENSA_ILi64EEENSA_ILi32EEEEEENS_10tfloat32_tENS5_IJlSC_lEEESJ_SK_NS4_8TiledMMAINS4_8MMA_AtomIJNS4_23SM100_MMA_TF32_2x1SM_SSISJ_SJ_fLi256ELi64ELNS4_4UMMA5MajorE0ELSP_0ELNSO_7ScaleInE0ELSQ_0EEEEEENS4_6LayoutINS5_IJSC_SC_SC_EEENS5_IJNSA_ILi0EEESV_SV_EEEEENS5_IJNS4_10UnderscoreESY_SY_EEEEENS4_18SM100_TMA_2SM_LOADENS4_14ComposedLayoutINS4_7SwizzleILi3ELi4ELi3EEENS4_18smem_ptr_flag_bitsILi32EEENST_INS5_IJNSA_ILi8EEESH_EEENS5_IJSH_SC_EEEEEEEvNS4_8identityES11_S1B_vS1C_EENS_8epilogue10collective18CollectiveEpilogueINS1E_23Sm100TmaWarpSpecializedILi4ELi2ELi16ELb1ELb0EEEJNS5_IJNSA_ILi128EEESG_SH_EEENS5_IJNST_IS1J_SC_EENST_INSA_ILi16EEESC_EEEEESJ_SK_SJ_SK_NS1E_6fusion15FusionCallbacksIS1I_NS1P_17LinearCombinationISJ_fSJ_fLNS_15FloatRoundStyleE2EEES1K_S1O_JEEENS4_5SM1004TMEM4LOAD26SM100_TMEM_LOAD_32dp32b16xENS4_13SM90_TMA_LOADENS12_INS13_ILi2ELi4ELi3EEES16_NST_INS5_IJS17_S1M_EEENS5_IJS1M_SC_EEEEEEENS4_39AutoVectorizingCopyWithAssumedAlignmentILi128EEENS4_14SM90_TMA_STOREES24_S26_S26_EEEvvEEEEvNT_6ParamsE,(.L_x_194 - _ZN7cutlass13device_kernelINS_4gemm6kernel13GemmUniversalIN4cute5tupleIJiiiiEEENS1_10collective13CollectiveMmaINS1_35MainloopSm100TmaUmmaWarpSpecializedILi3ELi2ELi4ENS5_IJNS4_1CILi2EEENSA_ILi1EEESC_EEEEENS5_IJNSA_ILi256EEENSA_ILi64EEENSA_ILi32EEEEEENS_10tfloat32_tENS5_IJlSC_lEEESJ_SK_NS4_8TiledMMAINS4_8MMA_AtomIJNS4_23SM100_MMA_TF32_2x1SM_SSISJ_SJ_fLi256ELi64ELNS4_4UMMA5MajorE0ELSP_0ELNSO_7ScaleInE0ELSQ_0EEEEEENS4_6LayoutINS5_IJSC_SC_SC_EEENS5_IJNSA_ILi0EEESV_SV_EEEEENS5_IJNS4_10UnderscoreESY_SY_EEEEENS4_18SM100_TMA_2SM_LOADENS4_14ComposedLayoutINS4_7SwizzleILi3ELi4ELi3EEENS4_18smem_ptr_flag_bitsILi32EEENST_INS5_IJNSA_ILi8EEESH_EEENS5_IJSH_SC_EEEEEEEvNS4_8identityES11_S1B_vS1C_EENS_8epilogue10collective18CollectiveEpilogueINS1E_23Sm100TmaWarpSpecializedILi4ELi2ELi16ELb1ELb0EEEJNS5_IJNSA_ILi128EEESG_SH_EEENS5_IJNST_IS1J_SC_EENST_INSA_ILi16EEESC_EEEEESJ_SK_SJ_SK_NS1E_6fusion15FusionCallbacksIS1I_NS1P_17LinearCombinationISJ_fSJ_fLNS_15FloatRoundStyleE2EEES1K_S1O_JEEENS4_5SM1004TMEM4LOAD26SM100_TMEM_LOAD_32dp32b16xENS4_13SM90_TMA_LOADENS12_INS13_ILi2ELi4ELi3EEES16_NST_INS5_IJS17_S1M_EEENS5_IJS1M_SC_EEEEEEENS4_39AutoVectorizingCopyWithAssumedAlignmentILi128EEENS4_14SM90_TMA_STOREES24_S26_S26_EEEvvEEEEvNT_6ParamsE)
        .other          _ZN7cutlass13device_kernelINS_4gemm6kernel13GemmUniversalIN4cute5tupleIJiiiiEEENS1_10collective13CollectiveMmaINS1_35MainloopSm100TmaUmmaWarpSpecializedILi3ELi2ELi4ENS5_IJNS4_1CILi2EEENSA_ILi1EEESC_EEEEENS5_IJNSA_ILi256EEENSA_ILi64EEENSA_ILi32EEEEEENS_10tfloat32_tENS5_IJlSC_lEEESJ_SK_NS4_8TiledMMAINS4_8MMA_AtomIJNS4_23SM100_MMA_TF32_2x1SM_SSISJ_SJ_fLi256ELi64ELNS4_4UMMA5MajorE0ELSP_0ELNSO_7ScaleInE0ELSQ_0EEEEEENS4_6LayoutINS5_IJSC_SC_SC_EEENS5_IJNSA_ILi0EEESV_SV_EEEEENS5_IJNS4_10UnderscoreESY_SY_EEEEENS4_18SM100_TMA_2SM_LOADENS4_14ComposedLayoutINS4_7SwizzleILi3ELi4ELi3EEENS4_18smem_ptr_flag_bitsILi32EEENST_INS5_IJNSA_ILi8EEESH_EEENS5_IJSH_SC_EEEEEEEvNS4_8identityES11_S1B_vS1C_EENS_8epilogue10collective18CollectiveEpilogueINS1E_23Sm100TmaWarpSpecializedILi4ELi2ELi16ELb1ELb0EEEJNS5_IJNSA_ILi128EEESG_SH_EEENS5_IJNST_IS1J_SC_EENST_INSA_ILi16EEESC_EEEEESJ_SK_SJ_SK_NS1E_6fusion15FusionCallbacksIS1I_NS1P_17LinearCombinationISJ_fSJ_fLNS_15FloatRoundStyleE2EEES1K_S1O_JEEENS4_5SM1004TMEM4LOAD26SM100_TMEM_LOAD_32dp32b16xENS4_13SM90_TMA_LOADENS12_INS13_ILi2ELi4ELi3EEES16_NST_INS5_IJS17_S1M_EEENS5_IJS1M_SC_EEEEEEENS4_39AutoVectorizingCopyWithAssumedAlignmentILi128EEENS4_14SM90_TMA_STOREES24_S26_S26_EEEvvEEEEvNT_6ParamsE,@"STO_CUDA_ENTRY STV_DEFAULT"
_ZN7cutlass13device_kernelINS_4gemm6kernel13GemmUniversalIN4cute5tupleIJiiiiEEENS1_10collective13CollectiveMmaINS1_35MainloopSm100TmaUmmaWarpSpecializedILi3ELi2ELi4ENS5_IJNS4_1CILi2EEENSA_ILi1EEESC_EEEEENS5_IJNSA_ILi256EEENSA_ILi64EEENSA_ILi32EEEEEENS_10tfloat32_tENS5_IJlSC_lEEESJ_SK_NS4_8TiledMMAINS4_8MMA_AtomIJNS4_23SM100_MMA_TF32_2x1SM_SSISJ_SJ_fLi256ELi64ELNS4_4UMMA5MajorE0ELSP_0ELNSO_7ScaleInE0ELSQ_0EEEEEENS4_6LayoutINS5_IJSC_SC_SC_EEENS5_IJNSA_ILi0EEESV_SV_EEEEENS5_IJNS4_10UnderscoreESY_SY_EEEEENS4_18SM100_TMA_2SM_LOADENS4_14ComposedLayoutINS4_7SwizzleILi3ELi4ELi3EEENS4_18smem_ptr_flag_bitsILi32EEENST_INS5_IJNSA_ILi8EEESH_EEENS5_IJSH_SC_EEEEEEEvNS4_8identityES11_S1B_vS1C_EENS_8epilogue10collective18CollectiveEpilogueINS1E_23Sm100TmaWarpSpecializedILi4ELi2ELi16ELb1ELb0EEEJNS5_IJNSA_ILi128EEESG_SH_EEENS5_IJNST_IS1J_SC_EENST_INSA_ILi16EEESC_EEEEESJ_SK_SJ_SK_NS1E_6fusion15FusionCallbacksIS1I_NS1P_17LinearCombinationISJ_fSJ_fLNS_15FloatRoundStyleE2EEES1K_S1O_JEEENS4_5SM1004TMEM4LOAD26SM100_TMEM_LOAD_32dp32b16xENS4_13SM90_TMA_LOADENS12_INS13_ILi2ELi4ELi3EEES16_NST_INS5_IJS17_S1M_EEENS5_IJS1M_SC_EEEEEEENS4_39AutoVectorizingCopyWithAssumedAlignmentILi128EEENS4_14SM90_TMA_STOREES24_S26_S26_EEEvvEEEEvNT_6ParamsE:
[----:B------:R-:W1:Y:S01]  /*0000*/  LDC R1, c[0x0][0x37c] ;  /* 0x0000df00ff017b82 */ /* 0x000e620000000800 */
[----:B------:R-:W2:Y:S01]  /*0010*/  S2R R81, SR_TID.X ;  /* 0x0000000000517919 */ /* 0x000ea20000002100 */
[----:B------:R-:W3:Y:S06]  /*0020*/  LDCU.64 UR6, c[0x0][0x890] ;  /* 0x00011200ff0677ac */ /* 0x000eec0008000a00 */
[----:B------:R-:W4:Y:S01]  /*0030*/  S2UR UR37, SR_CgaCtaId ;  /* 0x00000000002579c3 */ /* 0x000f220000008800 */
[----:B------:R-:W-:Y:S02]  /*0040*/  PRMT R67, RZ, 0x7610, R67 ;  /* 0x00007610ff437816 */ /* 0x000fe40000000043 */
[----:B------:R-:W-:Y:S01]  /*0050*/  ELECT P1, URZ, PT ;  /* 0x0000000000ff782f */ /* 0x000fe20003820000 */
[----:B------:R-:W1:Y:S01]  /*0060*/  LDCU.64 UR46, c[0x0][0x358] ;  /* 0x00006b00ff2e77ac */ /* 0x000e620008000a00 */
[----:B---3--:R-:W-:-:S04]  /*0070*/  UISETP.NE.U32.AND UP0, UPT, UR6, URZ, UPT ;  /* 0x000000ff0600728c */ /* 0x008fc8000bf05070 */
[----:B------:R-:W-:Y:S02]  /*0080*/  UISETP.NE.AND.EX UP0, UPT, UR7, URZ, UPT, UP0 ;  /* 0x000000ff0700728c */ /* 0x000fe4000bf05300 */
[----:B----4-:R-:W-:Y:S02]  /*0090*/  ULOP3.LUT UR5, UR37, 0x1, URZ, 0xc0, !UPT ;  /* 0x0000000125057892 */ /* 0x010fe4000f8ec0ff */
[----:B------:R-:W-:Y:S01]  /*00a0*/  ULOP3.LUT UR4, UR37, 0x1, URZ, 0x3c, !UPT ;  /* 0x0000000125047892 */ /* 0x000fe2000f8e3cff */
[----:B--2---:R-:W-:-:S05]  /*00b0*/  SHF.R.U32.HI R72, RZ, 0x5, R81 ;  /* 0x00000005ff487819 */ /* 0x004fca0000011651 */
[----:B------:R-:W2:Y:S02]  /*00c0*/  SHFL.IDX PT, R0, R72, RZ, 0x1f ;  /* 0x00001fff48007589 */ /* 0x000ea400000e0000 */
[----:B--2---:R-:W-:Y:S01]  /*00d0*/  R2UR UR10, R0 ;  /* 0x00000000000a72ca */ /* 0x004fe200000e0000 */
[----:B-1----:R-:W-:-:S14]  /*00e0*/  BRA.U UP0, `(.L_x_0) ;  /* 0x00000001002c7547 */ /* 0x002fdc000b800000 */
[----:B------:R-:W1:Y:S02]  /*00f0*/  LDCU.64 UR8, c[0x0][0x888] ;  /* 0x00011100ff0877ac */ /* 0x000e640008000a00 */
[----:B-1----:R-:W-:-:S04]  /*0100*/  UISETP.NE.U32.AND UP0, UPT, UR8, URZ, UPT ;  /* 0x000000ff0800728c */ /* 0x002fc8000bf05070 */
[----:B------:R-:W-:-:S09]  /*0110*/  UISETP.NE.AND.EX UP0, UPT, UR9, URZ, UPT, UP0 ;  /* 0x000000ff0900728c */ /* 0x000fd2000bf05300 */
[----:B------:R-:W-:Y:S05]  /*0120*/  BRA.U !UP0, `(.L_x_1) ;  /* 0x0000000108107547 */ /* 0x000fea000b800000 */
[----:B------:R-:W1:Y:S02]  /*0130*/  LDC.64 R2, c[0x0][0x888] ;  /* 0x00022200ff027b82 */ /* 0x000e640000000a00 */
[----:B-1----:R1:W5:Y:S01]  /*0140*/  LDG.E R35, desc[UR46][R2.64] ;  /* 0x0000002e02237981 */ /* 0x002362000c1e1900 */
[----:B------:R-:W-:Y:S01]  /*0150*/  HFMA2 R67, -RZ, RZ, 0, 5.9604644775390625e-08 ;  /* 0x00000001ff437431 */ /* 0x000fe200000001ff */
[----:B------:R-:W-:Y:S05]  /*0160*/  BRA `(.L_x_0) ;  /* 0x00000000000c7947 */ /* 0x000fea0003800000 */
.L_x_1:
[----:B------:R-:W1:Y:S01]  /*0170*/  LDCU UR8, c[0x0][0x880] ;  /* 0x00011000ff0877ac */ /* 0x000e620008000800 */
[----:B------:R-:W-:Y:S01]  /*0180*/  HFMA2 R67, -RZ, RZ, 0, 5.9604644775390625e-08 ;  /* 0x00000001ff437431 */ /* 0x000fe200000001ff */
[----:B-1----:R-:W-:-:S07]  /*0190*/  MOV R35, UR8 ;  /* 0x0000000800237c02 */ /* 0x002fce0008000f00 */
.L_x_0:
[----:B------:R-:W2:Y:S02]  /*01a0*/  LDCU.64 UR8, c[0x0][0x8b0] ;  /* 0x00011600ff0877ac */ /* 0x000ea40008000a00 */
[----:B--2---:R-:W-:-:S04]  /*01b0*/  UISETP.NE.U32.AND UP0, UPT, UR8, URZ, UPT ;  /* 0x000000ff0800728c */ /* 0x004fc8000bf05070 */
[----:B------:R-:W-:-:S09]  /*01c0*/  UISETP.NE.AND.EX UP0, UPT, UR9, URZ, UPT, UP0 ;  /* 0x000000ff0900728c */ /* 0x000fd2000bf05300 */
[----:B------:R-:W-:Y:S05]  /*01d0*/  BRA.U UP0, `(.L_x_2) ;  /* 0x0000000100247547 */ /* 0x000fea000b800000 */
[----:B------:R-:W2:Y:S02]  /*01e0*/  LDCU.64 UR8, c[0x0][0x8a8] ;  /* 0x00011500ff0877ac */ /* 0x000ea40008000a00 */
[----:B--2---:R-:W-:-:S04]  /*01f0*/  UISETP.NE.U32.AND UP0, UPT, UR8, URZ, UPT ;  /* 0x000000ff0800728c */ /* 0x004fc8000bf05070 */
[----:B------:R-:W-:-:S09]  /*0200*/  UISETP.NE.AND.EX UP0, UPT, UR9, URZ, UPT, UP0 ;  /* 0x000000ff0900728c */ /* 0x000fd2000bf05300 */
[----:B------:R-:W-:Y:S05]  /*0210*/  BRA.U !UP0, `(.L_x_3) ;  /* 0x00000001080c7547 */ /* 0x000fea000b800000 */
[----:B------:R-:W2:Y:S02]  /*0220*/  LDC.64 R32, c[0x0][0x8a8] ;  /* 0x00022a00ff207b82 */ /* 0x000ea40000000a00 */
[----:B--2---:R2:W5:Y:S01]  /*0230*/  LDG.E R32, desc[UR46][R32.64] ;  /* 0x0000002e20207981 */ /* 0x004562000c1e1900 */
[----:B------:R-:W-:Y:S05]  /*0240*/  BRA `(.L_x_2) ;  /* 0x0000000000087947 */ /* 0x000fea0003800000 */
.L_x_3:
[----:B------:R-:W2:Y:S02]  /*0250*/  LDCU UR8, c[0x0][0x8a0] ;  /* 0x00011400ff0877ac */ /* 0x000ea40008000800 */
[----:B--2---:R-:W-:Y:S02]  /*0260*/  MOV R32, UR8 ;  /* 0x0000000800207c02 */ /* 0x004fe40008000f00 */
.L_x_2:
[----:B------:R-:W-:Y:S01]  /*0270*/  IMAD.U32 R0, RZ, RZ, UR10 ;  /* 0x0000000aff007e24 */ /* 0x000fe2000f8e00ff */
[----:B------:R-:W-:Y:S04]  /*0280*/  BSSY.RECONVERGENT B0, `(.L_x_4) ;  /* 0x000000c000007945 */ /* 0x000fe80003800200 */
[C---:B------:R-:W-:Y:S02]  /*0290*/  ISETP.NE.OR P2, PT, R0.reuse, 0x1, !P1 ;  /* 0x000000010000780c */ /* 0x040fe40004f45670 */
[----:B------:R-:W-:-:S11]  /*02a0*/  ISETP.NE.OR P0, PT, R0, 0x3, !P1 ;  /* 0x000000030000780c */ /* 0x000fd60004f05670 */
[----:B------:R-:W-:Y:S05]  /*02b0*/  @P2 BRA `(.L_x_5) ;  /* 0x0000000000202947 */ /* 0x000fea0003800000 */
[----:B------:R-:W3:Y:S02]  /*02c0*/  LDCU.64 UR8, c[0x0][0x348] ;  /* 0x00006900ff0877ac */ /* 0x000ee40008000a00 */
[----:B---3--:R-:W-:Y:S02]  /*02d0*/  UIADD3 UR12, UP1, UPT, UR8, 0x80, URZ ;  /* 0x00000080080c7890 */ /* 0x008fe4000ff3e0ff */
[----:B------:R-:W-:Y:S02]  /*02e0*/  UIADD3 UR8, UP0, UPT, UR8, 0x180, URZ ;  /* 0x0000018008087890 */ /* 0x000fe4000ff1e0ff */
[----:B------:R-:W-:Y:S02]  /*02f0*/  UIADD3.X UR13, UPT, UPT, URZ, UR9, URZ, UP1, !UPT ;  /* 0x00000009ff0d7290 */ /* 0x000fe40008ffe4ff */
[----:B------:R-:W-:-:S07]  /*0300*/  UIADD3.X UR9, UPT, UPT, URZ, UR9, URZ, UP0, !UPT ;  /* 0x00000009ff097290 */ /* 0x000fce00087fe4ff */
[----:B------:R3:W-:Y:S02]  /*0310*/  UTMACCTL.PF [UR12] ;  /* 0x000000000c0079b9 */ /* 0x0007e40008040000 */
[----:B------:R3:W-:Y:S02]  /*0320*/  UTMACCTL.PF [UR8] ;  /* 0x00000000080079b9 */ /* 0x0007e40008040000 */
[----:B---3--:R-:W-:Y:S01]  /*0330*/  NOP ;  /* 0x0000000000007918 */ /* 0x008fe20000000000 */
.L_x_5:
[----:B------:R-:W-:Y:S05]  /*0340*/  BSYNC.RECONVERGENT B0 ;  /* 0x0000000000007941 */ /* 0x000fea0003800200 */
.L_x_4:
[----:B------:R-:W-:Y:S04]  /*0350*/  BSSY.RECONVERGENT B0, `(.L_x_6) ;  /* 0x000000a000007945 */ /* 0x000fe80003800200 */
        /* <DEDUP_REMOVED lines=9> */
.L_x_7:
[----:B------:R-:W-:Y:S05]  /*03f0*/  BSYNC.RECONVERGENT B0 ;  /* 0x0000000000007941 */ /* 0x000fea0003800200 */
.L_x_6:
[----:B------:R-:W3:Y:S01]  /*0400*/  LDCU.64 UR8, c[0x0][0x888] ;  /* 0x00011100ff0877ac */ /* 0x000ee20008000a00 */
[----:B------:R-:W-:Y:S02]  /*0410*/  UISETP.EQ.U32.AND UP1, UPT, UR6, URZ, UPT ;  /* 0x000000ff0600728c */ /* 0x000fe4000bf22070 */
[----:B------:R-:W-:Y:S02]  /*0420*/  UPLOP3.LUT UP5, UPT, UPT, UPT, UPT, 0x80, 0x8 ;  /* 0x000000000008789c */ /* 0x000fe40003faf070 */
[----:B---3--:R-:W-:-:S04]  /*0430*/  UISETP.NE.U32.AND UP0, UPT, UR8, URZ, UPT ;  /* 0x000000ff0800728c */ /* 0x008fc8000bf05070 */
[----:B------:R-:W-:-:S04]  /*0440*/  UISETP.NE.AND.EX UP0, UPT, UR9, URZ, UPT, UP0 ;  /* 0x000000ff0900728c */ /* 0x000fc8000bf05300 */
[----:B------:R-:W-:-:S04]  /*0450*/  UISETP.EQ.OR.EX UP2, UPT, UR7, URZ, !UP0, UP1 ;  /* 0x000000ff0700728c */ /* 0x000fc8000c742710 */
[----:B------:R-:W-:-:S05]  /*0460*/  UP2UR UR50, UPR, URZ, 0x4 ;  /* 0x00000004ff327883 */ /* 0x000fca0008000000 */
[----:B------:R-:W-:Y:S07]  /*0470*/  BRA.U !UP2, `(.L_x_8) ;  /* 0x000000010a207547 */ /* 0x000fee000b800000 */
[----:B------:R-:W-:Y:S01]  /*0480*/  UISETP.NE.U32.AND UP2, UPT, UR6, URZ, UPT ;  /* 0x000000ff0600728c */ /* 0x000fe2000bf45070 */
[----:B-----5:R-:W-:Y:S01]  /*0490*/  FSETP.NEU.AND P0, PT, R35, RZ, PT ;  /* 0x000000ff2300720b */ /* 0x020fe20003f0d000 */
[----:B------:R-:W-:Y:S02]  /*04a0*/  USEL UR6, URZ, 0xffffffff, UP0 ;  /* 0xffffffffff067887 */ /* 0x000fe40008000000 */
[----:B------:R-:W-:-:S10]  /*04b0*/  UISETP.NE.AND.EX UP2, UPT, UR7, URZ, UPT, UP2 ;  /* 0x000000ff0700728c */ /* 0x000fd4000bf45320 */
[----:B------:R-:W-:Y:S01]  /*04c0*/  VOTEU.ANY UP1, P0 ;  /* 0x0000000000ff7886 */ /* 0x000fe20000020100 */
[----:B------:R-:W-:-:S04]  /*04d0*/  @!UP2 USEL UR6, URZ, 0xffffffff, UP1 ;  /* 0xffffffffff06a887 */ /* 0x000fc80008800000 */
[----:B------:R-:W-:-:S04]  /*04e0*/  ULOP3.LUT UR6, UR6, 0x1, URZ, 0xc0, !UPT ;  /* 0x0000000106067892 */ /* 0x000fc8000f8ec0ff */
[----:B------:R-:W-:-:S11]  /*04f0*/  UISETP.NE.U32.AND UP5, UPT, UR6, 0x1, UPT ;  /* 0x000000010600788c */ /* 0x000fd6000bfa5070 */
.L_x_8:
[----:B------:R-:W3:Y:S01]  /*0500*/  SHFL.IDX PT, R0, R72, RZ, 0x1f ;  /* 0x00001fff48007589 */ /* 0x000ee200000e0000 */
[----:B------:R-:W-:-:S04]  /*0510*/  UISETP.NE.AND UP1, UPT, UR10, 0x2, UPT ;  /* 0x000000020a00788c */ /* 0x000fc8000bf25270 */
[----:B------:R-:W-:Y:S02]  /*0520*/  UISETP.EQ.AND UP2, UPT, UR5, URZ, !UP1 ;  /* 0x000000ff0500728c */ /* 0x000fe4000cf42270 */
[----:B------:R-:W-:-:S04]  /*0530*/  USEL UR6, URZ, 0x1, UP1 ;  /* 0x00000001ff067887 */ /* 0x000fc80008800000 */
[----:B------:R-:W-:Y:S02]  /*0540*/  PLOP3.LUT P5, PT, P1, PT, UP2, 0x80, 0x8 ;  /* 0x000000000008781c */ /* 0x000fe40000faf028 */
[----:B---3--:R-:W-:-:S13]  /*0550*/  ISETP.NE.AND P0, PT, R0, RZ, PT ;  /* 0x000000ff0000720c */ /* 0x008fda0003f05270 */
[----:B------:R-:W-:Y:S05]  /*0560*/  @P0 BRA `(.L_x_9) ;  /* 0x00000000003c0947 */ /* 0x000fea0003800000 */
[----:B------:R-:W-:Y:S01]  /*0570*/  UMOV UR8, 0x400 ;  /* 0x0000040000087882 */ /* 0x000fe20000000000 */
[----:B------:R-:W-:Y:S01]  /*0580*/  UMOV UR7, 0x1 ;  /* 0x0000000100077882 */ /* 0x000fe20000000000 */
[----:B------:R-:W-:Y:S02]  /*0590*/  ULEA UR8, UR37, UR8, 0x18 ;  /* 0x0000000825087291 */ /* 0x000fe4000f8ec0ff */
[----:B------:R-:W-:-:S04]  /*05a0*/  UIADD3 UR12, UPT, UPT, -UR7, 0x100000, URZ ;  /* 0x00100000070c7890 */ /* 0x000fc8000fffe1ff */
[----:B------:R-:W-:Y:S02]  /*05b0*/  USHF.L.U32 UR13, UR12, 0xb, URZ ;  /* 0x0000000b0c0d7899 */ /* 0x000fe400080006ff */
[----:B------:R-:W-:Y:S01]  /*05c0*/  USHF.L.U32 UR12, UR12, 0x1, URZ ;  /* 0x000000010c0c7899 */ /* 0x000fe200080006ff */
[----:B------:R-:W-:Y:S01]  /*05d0*/  ELECT P0, URZ, PT ;  /* 0x0000000000ff782f */ /* 0x000fe20003800000 */
[----:B------:R-:W3:Y:S10]  /*05e0*/  FENCE.VIEW.ASYNC.S ;  /* 0x00000000000073c6 */ /* 0x000ef40000000000 */
[----:B---3--:R3:W4:Y:S01]  /*05f0*/  SYNCS.EXCH.64 URZ, [UR8], UR12 ;  /* 0x0000000c08ff75b2 */ /* 0x0087220008000100 */
[----:B------:R3:W1:Y:S01]  /*0600*/  SYNCS.EXCH.64 URZ, [UR8+0x18], UR12 ;  /* 0x0000180c08ff75b2 */ /* 0x0006620008000100 */
[----:B------:R3:W1:Y:S01]  /*0610*/  SYNCS.EXCH.64 URZ, [UR8+0x8], UR12 ;  /* 0x0000080c08ff75b2 */ /* 0x0006620008000100 */
[----:B------:R3:W1:Y:S01]  /*0620*/  SYNCS.EXCH.64 URZ, [UR8+0x20], UR12 ;  /* 0x0000200c08ff75b2 */ /* 0x0006620008000100 */
[----:B------:R3:W1:Y:S01]  /*0630*/  SYNCS.EXCH.64 URZ, [UR8+0x10], UR12 ;  /* 0x0000100c08ff75b2 */ /* 0x0006620008000100 */
[----:B------:R3:W1:Y:S01]  /*0640*/  SYNCS.EXCH.64 URZ, [UR8+0x28], UR12 ;  /* 0x0000280c08ff75b2 */ /* 0x0006620008000100 */
[----:B------:R-:W-:Y:S01]  /*0650*/  NOP ;  /* 0x0000000000007918 */ /* 0x000fe20000000000 */
.L_x_9:
[----:B------:R-:W2:Y:S01]  /*0660*/  SHFL.IDX PT, R0, R72, RZ, 0x1f ;  /* 0x00001fff48007589 */ /* 0x000ea200000e0000 */
[----:B------:R-:W-:Y:S01]  /*0670*/  NOP ;  /* 0x0000000000007918 */ /* 0x000fe20000000000 */
[----:B--2---:R-:W-:-:S13]  /*0680*/  ISETP.NE.AND P0, PT, R0, 0x1, PT ;  /* 0x000000010000780c */ /* 0x004fda0003f05270 */
[----:B------:R-:W-:Y:S05]  /*0690*/  @P0 BRA `(.L_x_10) ;  /* 0x0000000000540947 */ /* 0x000fea0003800000 */
[----:B------:R-:W-:Y:S01]  /*06a0*/  UMOV UR9, 0x400 ;  /* 0x0000040000097882 */ /* 0x000fe20000000000 */
[----:B---3--:R-:W-:Y:S01]  /*06b0*/  UMOV UR8, 0x20 ;  /* 0x0000002000087882 */ /* 0x008fe20000000000 */
[----:B------:R-:W-:Y:S01]  /*06c0*/  UMOV UR7, 0x80 ;  /* 0x0000008000077882 */ /* 0x000fe20000000000 */
[----:B------:R-:W-:Y:S02]  /*06d0*/  ULEA UR9, UR37, UR9, 0x18 ;  /* 0x0000000925097291 */ /* 0x000fe4000f8ec0ff */
[----:B------:R-:W-:-:S04]  /*06e0*/  UIADD3 UR12, UPT, UPT, -UR8, 0x100000, URZ ;  /* 0x00100000080c7890 */ /* 0x000fc8000fffe1ff */
[----:B------:R-:W-:Y:S02]  /*06f0*/  USHF.L.U32 UR13, UR12, 0xb, URZ ;  /* 0x0000000b0c0d7899 */ /* 0x000fe400080006ff */
[----:B------:R-:W-:Y:S02]  /*0700*/  USHF.L.U32 UR12, UR12, 0x1, URZ ;  /* 0x000000010c0c7899 */ /* 0x000fe400080006ff */
[----:B------:R-:W-:-:S04]  /*0710*/  UIADD3 UR14, UPT, UPT, -UR7, 0x100000, URZ ;  /* 0x00100000070e7890 */ /* 0x000fc8000fffe1ff */
[----:B------:R-:W-:Y:S02]  /*0720*/  USHF.L.U32 UR15, UR14, 0xb, URZ ;  /* 0x0000000b0e0f7899 */ /* 0x000fe400080006ff */
[----:B------:R-:W-:Y:S01]  /*0730*/  USHF.L.U32 UR14, UR14, 0x1, URZ ;  /* 0x000000010e0e7899 */ /* 0x000fe200080006ff */
[----:B------:R-:W-:Y:S01]  /*0740*/  ELECT P0, URZ, PT ;  /* 0x0000000000ff782f */ /* 0x000fe20003800000 */
[----:B------:R-:W2:Y:S02]  /*0750*/  FENCE.VIEW.ASYNC.S ;  /* 0x00000000000073c6 */ /* 0x000ea40000000000 */
[----:B--2---:R2:W3:Y:S08]  /*0760*/  SYNCS.EXCH.64 URZ, [UR9+0x30], UR12 ;  /* 0x0000300c09ff75b2 */ /* 0x0044f00008000100 */
[----:B------:R2:W1:Y:S01]  /*0770*/  SYNCS.EXCH.64 URZ, [UR9+0x50], UR14 ;  /* 0x0000500e09ff75b2 */ /* 0x0004620008000100 */
[----:B------:R2:W1:Y:S01]  /*0780*/  SYNCS.EXCH.64 URZ, [UR9+0x38], UR12 ;  /* 0x0000380c09ff75b2 */ /* 0x0004620008000100 */
[----:B------:R2:W1:Y:S01]  /*0790*/  SYNCS.EXCH.64 URZ, [UR9+0x58], UR14 ;  /* 0x0000580e09ff75b2 */ /* 0x0004620008000100 */
[----:B------:R2:W1:Y:S01]  /*07a0*/  SYNCS.EXCH.64 URZ, [UR9+0x40], UR12 ;  /* 0x0000400c09ff75b2 */ /* 0x0004620008000100 */
[----:B------:R2:W1:Y:S01]  /*07b0*/  SYNCS.EXCH.64 URZ, [UR9+0x60], UR14 ;  /* 0x0000600e09ff75b2 */ /* 0x0004620008000100 */
[----:B------:R2:W1:Y:S01]  /*07c0*/  SYNCS.EXCH.64 URZ, [UR9+0x48], UR12 ;  /* 0x0000480c09ff75b2 */ /* 0x0004620008000100 */
[----:B------:R2:W1:Y:S01]  /*07d0*/  SYNCS.EXCH.64 URZ, [UR9+0x68], UR14 ;  /* 0x0000680e09ff75b2 */ /* 0x0004620008000100 */
[----:B------:R-:W-:Y:S01]  /*07e0*/  NOP ;  /* 0x0000000000007918 */ /* 0x000fe20000000000 */
.L_x_10:
[----:B------:R-:W4:Y:S01]  /*07f0*/  SHFL.IDX PT, R0, R72, RZ, 0x1f ;  /* 0x00001fff48007589 */ /* 0x000f2200000e0000 */
[----:B------:R-:W-:Y:S01]  /*0800*/  NOP ;  /* 0x0000000000007918 */ /* 0x000fe20000000000 */
[----:B----4-:R-:W-:-:S13]  /*0810*/  ISETP.NE.AND P0, PT, R0, 0x3, PT ;  /* 0x000000030000780c */ /* 0x010fda0003f05270 */
[----:B------:R-:W-:Y:S05]  /*0820*/  @P0 BRA `(.L_x_11) ;  /* 0x00000000002c0947 */ /* 0x000fea0003800000 */
[----:B---3--:R-:W-:Y:S01]  /*0830*/  UMOV UR8, 0x400 ;  /* 0x0000040000087882 */ /* 0x008fe20000000000 */
[----:B------:R-:W-:Y:S01]  /*0840*/  UMOV UR7, 0x20 ;  /* 0x0000002000077882 */ /* 0x000fe20000000000 */
[----:B------:R-:W-:Y:S02]  /*0850*/  ULEA UR8, UR37, UR8, 0x18 ;  /* 0x0000000825087291 */ /* 0x000fe4000f8ec0ff */
[----:B--2---:R-:W-:-:S04]  /*0860*/  UIADD3 UR12, UPT, UPT, -UR7, 0x100000, URZ ;  /* 0x00100000070c7890 */ /* 0x004fc8000fffe1ff */
[----:B------:R-:W-:Y:S02]  /*0870*/  USHF.L.U32 UR13, UR12, 0xb, URZ ;  /* 0x0000000b0c0d7899 */ /* 0x000fe400080006ff */
[----:B------:R-:W-:Y:S01]  /*0880*/  USHF.L.U32 UR12, UR12, 0x1, URZ ;  /* 0x000000010c0c7899 */ /* 0x000fe200080006ff */
[----:B------:R-:W-:Y:S01]  /*0890*/  ELECT P0, URZ, PT ;  /* 0x0000000000ff782f */ /* 0x000fe20003800000 */
[----:B------:R-:W2:Y:S10]  /*08a0*/  FENCE.VIEW.ASYNC.S ;  /* 0x00000000000073c6 */ /* 0x000eb40000000000 */
[----:B--2---:R4:W2:Y:S01]  /*08b0*/  SYNCS.EXCH.64 URZ, [UR8+0x70], UR12 ;  /* 0x0000700c08ff75b2 */ /* 0x0048a20008000100 */
[----:B------:R4:W3:Y:S02]  /*08c0*/  SYNCS.EXCH.64 URZ, [UR8+0x78], UR12 ;  /* 0x0000780c08ff75b2 */ /* 0x0008e40008000100 */
[----:B----4-:R-:W-:Y:S01]  /*08d0*/  NOP ;  /* 0x0000000000007918 */ /* 0x010fe20000000000 */
.L_x_11:
[----:B------:R-:W4:Y:S01]  /*08e0*/  SHFL.IDX PT, R0, R72, RZ, 0x1f ;  /* 0x00001fff48007589 */ /* 0x000f2200000e0000 */
[----:B------:R-:W-:Y:S01]  /*08f0*/  NOP ;  /* 0x0000000000007918 */ /* 0x000fe20000000000 */
[----:B----4-:R-:W-:-:S13]  /*0900*/  ISETP.NE.AND P0, PT, R0, 0x4, PT ;  /* 0x000000040000780c */ /* 0x010fda0003f05270 */
[----:B------:R-:W-:Y:S05]  /*0910*/  @P0 BRA `(.L_x_12) ;  /* 0x0000000000480947 */ /* 0x000fea0003800000 */
[----:B--2---:R-:W-:Y:S01]  /*0920*/  UMOV UR9, 0x1e0 ;  /* 0x000001e000097882 */ /* 0x004fe20000000000 */
[----:B---3--:R-:W-:Y:S01]  /*0930*/  UMOV UR8, 0x400 ;  /* 0x0000040000087882 */ /* 0x008fe20000000000 */
[----:B------:R-:W-:Y:S01]  /*0940*/  USEL UR9, UR9, 0x1a0, UP5 ;  /* 0x000001a009097887 */ /* 0x000fe2000a800000 */
        /* <DEDUP_REMOVED lines=10> */
[----:B--2---:R4:W2:Y:S08]  /*09f0*/  SYNCS.EXCH.64 URZ, [UR8+0x80], UR12 ;  /* 0x0000800c08ff75b2 */ /* 0x0048b00008000100 */
[----:B------:R4:W3:Y:S01]  /*0a00*/  SYNCS.EXCH.64 URZ, [UR8+0x90], UR14 ;  /* 0x0000900e08ff75b2 */ /* 0x0008e20008000100 */
[----:B------:R4:W1:Y:S01]  /*0a10*/  SYNCS.EXCH.64 URZ, [UR8+0x88], UR12 ;  /* 0x0000880c08ff75b2 */ /* 0x0008620008000100 */
[----:B------:R4:W1:Y:S02]  /*0a20*/  SYNCS.EXCH.64 URZ, [UR8+0x98], UR14 ;  /* 0x0000980e08ff75b2 */ /* 0x0008640008000100 */
[----:B----4-:R-:W-:Y:S01]  /*0a30*/  NOP ;  /* 0x0000000000007918 */ /* 0x010fe20000000000 */
.L_x_12:
[----:B------:R-:W4:Y:S01]  /*0a40*/  SHFL.IDX PT, R0, R72, RZ, 0x1f ;  /* 0x00001fff48007589 */ /* 0x000f2200000e0000 */
[----:B------:R-:W-:Y:S01]  /*0a50*/  NOP ;  /* 0x0000000000007918 */ /* 0x000fe20000000000 */
[----:B----4-:R-:W-:-:S13]  /*0a60*/  ISETP.NE.AND P0, PT, R0, 0x5, PT ;  /* 0x000000050000780c */ /* 0x010fda0003f05270 */
[----:B------:R-:W-:Y:S05]  /*0a70*/  @P0 BRA `(.L_x_13) ;  /* 0x0000000000540947 */ /* 0x000fea0003800000 */
[----:B--2---:R-:W-:Y:S01]  /*0a80*/  UMOV UR9, 0x400 ;  /* 0x0000040000097882 */ /* 0x004fe20000000000 */
        /* <DEDUP_REMOVED lines=14> */
[----:B------:R4:W1:Y:S01]  /*0b70*/  SYNCS.EXCH.64 URZ, [UR9+0xc8], UR14 ;  /* 0x0000c80e09ff75b2 */ /* 0x0008620008000100 */
[----:B------:R4:W1:Y:S01]  /*0b80*/  SYNCS.EXCH.64 URZ, [UR9+0xb0], UR12 ;  /* 0x0000b00c09ff75b2 */ /* 0x0008620008000100 */
[----:B------:R4:W1:Y:S01]  /*0b90*/  SYNCS.EXCH.64 URZ, [UR9+0xd0], UR14 ;  /* 0x0000d00e09ff75b2 */ /* 0x0008620008000100 */
[----:B------:R4:W1:Y:S01]  /*0ba0*/  SYNCS.EXCH.64 URZ, [UR9+0xb8], UR12 ;  /* 0x0000b80c09ff75b2 */ /* 0x0008620008000100 */
[----:B------:R4:W1:Y:S02]  /*0bb0*/  SYNCS.EXCH.64 URZ, [UR9+0xd8], UR14 ;  /* 0x0000d80e09ff75b2 */ /* 0x0008640008000100 */
[----:B----4-:R-:W-:Y:S01]  /*0bc0*/  NOP ;  /* 0x0000000000007918 */ /* 0x010fe20000000000 */
.L_x_13:
[----:B------:R-:W4:Y:S01]  /*0bd0*/  SHFL.IDX PT, R0, R72, RZ, 0x1f ;  /* 0x00001fff48007589 */ /* 0x000f2200000e0000 */
[----:B------:R-:W-:Y:S01]  /*0be0*/  ISETP.NE.OR P1, PT, RZ, UR10, !P1 ;  /* 0x0000000aff007c0c */ /* 0x000fe2000cf25670 */
        /* <DEDUP_REMOVED lines=12> */
[----:B------:R4:W3:Y:S01]  /*0cb0*/  SYNCS.EXCH.64 URZ, [UR8+0xf0], UR12 ;  /* 0x0000f00c08ff75b2 */ /* 0x0008e20008000100 */
[----:B------:R4:W1:Y:S01]  /*0cc0*/  SYNCS.EXCH.64 URZ, [UR8+0xe8], UR12 ;  /* 0x0000e80c08ff75b2 */ /* 0x0008620008000100 */
[----:B------:R4:W1:Y:S02]  /*0cd0*/  SYNCS.EXCH.64 URZ, [UR8+0xf8], UR12 ;  /* 0x0000f80c08ff75b2 */ /* 0x0008640008000100 */
[----:B----4-:R-:W-:Y:S01]  /*0ce0*/  NOP ;  /* 0x0000000000007918 */ /* 0x010fe20000000000 */
.L_x_14:
[----:B------:R-:W-:Y:S01]  /*0cf0*/  VOTEU.ALL UP1, P1 ;  /* 0x0000000000ff7886 */ /* 0x000fe20000820000 */
[----:B---3--:R-:W3:Y:S01]  /*0d00*/  LDCU UR8, c[0x0][0x36c] ;  /* 0x00006d80ff0877ac */ /* 0x008ee20008000800 */
[----:B------:R-:W-:Y:S01]  /*0d10*/  NOP ;  /* 0x0000000000007918 */ /* 0x000fe20000000000 */
[----:B------:R-:W-:Y:S01]  /*0d20*/  LOP3.LUT R10, R81, 0x1f, RZ, 0xc0, !PT ;  /* 0x0000001f510a7812 */ /* 0x000fe200078ec0ff */
[----:B--2---:R-:W-:Y:S01]  /*0d30*/  UMOV UR12, 0x20 ;  /* 0x00000020000c7882 */ /* 0x004fe20000000000 */
[----:B------:R-:W-:Y:S01]  /*0d40*/  @!UP1 UMOV UR7, 0x400 ;  /* 0x0000040000079882 */ /* 0x000fe20000000000 */
[----:B------:R-:W-:-:S04]  /*0d50*/  @!UP1 UIADD3 UR12, UPT, UPT, -UR12, 0x100000, URZ ;  /* 0x001000000c0c9890 */ /* 0x000fc8000fffe1ff */
[----:B------:R-:W-:Y:S02]  /*0d60*/  @!UP1 USHF.L.U32 UR13, UR12, 0xb, URZ ;  /* 0x0000000b0c0d9899 */ /* 0x000fe400080006ff */
[----:B------:R-:W-:Y:S02]  /*0d70*/  @!UP1 USHF.L.U32 UR12, UR12, 0x1, URZ ;  /* 0x000000010c0c9899 */ /* 0x000fe400080006ff */
[----:B------:R-:W-:Y:S01]  /*0d80*/  @!UP1 ULEA UR7, UR37, UR7, 0x18 ;  /* 0x0000000725079291 */ /* 0x000fe2000f8ec0ff */
[----:B------:R-:W-:Y:S01]  /*0d90*/  VOTEU.ALL UP1, P1 ;  /* 0x0000000000ff7886 */ /* 0x000fe20000820000 */
[----:B------:R-:W-:Y:S01]  /*0da0*/  UISETP.NE.AND UP4, UPT, UR10, URZ, UPT ;  /* 0x000000ff0a00728c */ /* 0x000fe2000bf85270 */
[----:B------:R-:W2:Y:S09]  /*0db0*/  FENCE.VIEW.ASYNC.S ;  /* 0x00000000000073c6 */ /* 0x000eb20000000000 */
[----:B--2---:R2:W4:Y:S01]  /*0dc0*/  @!UP1 SYNCS.EXCH.64 URZ, [UR7+0x100], UR12 ;  /* 0x0001000c07ff95b2 */ /* 0x0045220008000100 */
[----:B---3--:R-:W-:-:S09]  /*0dd0*/  UISETP.EQ.U32.AND UP1, UPT, UR8, 0x1, UPT ;  /* 0x000000010800788c */ /* 0x008fd2000bf22070 */
[----:B------:R-:W-:Y:S05]  /*0de0*/  BRA.U !UP1, `(.L_x_15) ;  /* 0x0000000109087547 */ /* 0x000fea000b800000 */
[----:B-1--4-:R-:W-:Y:S01]  /*0df0*/  UCGABAR_ARV ;  /* 0x00000000000079c7 */ /* 0x012fe20008000000 */
[----:B------:R-:W-:Y:S05]  /*0e00*/  BRA `(.L_x_16) ;  /* 0x0000000000047947 */ /* 0x000fea0003800000 */
.L_x_15:
[----:B-1--4-:R-:W-:Y:S01]  /*0e10*/  NOP ;  /* 0x0000000000007918 */ /* 0x012fe20000000000 */
.L_x_16:
[----:B------:R-:W1:Y:S01]  /*0e20*/  S2R R11, SR_CTAID.X ;  /* 0x00000000000b7919 */ /* 0x000e620000002500 */
[----:B------:R-:W-:-:S05]  /*0e30*/  CS2R.32 R68, SR_CgaSize ;  /* 0x0000000000447805 */ /* 0x000fca0000008a00 */
[----:B------:R-:W-:-:S05]  /*0e40*/  IMAD R68, R68, -0xa0, RZ ;  /* 0xffffff6044447824 */ /* 0x000fca00078e02ff */
[----:B------:R-:W-:-:S14]  /*0e50*/  R2UR UR8, R68 ;  /* 0x00000000440872ca */ /* 0x000fdc00000e0000 */
[----:B------:R-:W3:Y:S01]  /*0e60*/  LDCU UR8, c[0x0][UR8+0x2b0] ;  /* 0x00005600080877ac */ /* 0x000ee20008000800 */
[----:B------:R-:W-:-:S05]  /*0e70*/  CS2R.32 R0, SR_CgaSize ;  /* 0x0000000000007805 */ /* 0x000fca0000008a00 */
[----:B------:R-:W-:-:S06]  /*0e80*/  IMAD R0, R0, -0xa0, RZ ;  /* 0xffffff6000007824 */ /* 0x000fcc00078e02ff */
[----:B------:R-:W4:Y:S01]  /*0e90*/  LDC R0, c[0x0][R0+0x2a0] ;  /* 0x0000a80000007b82 */ /* 0x000f220000000800 */
[----:B------:R-:W-:Y:S01]  /*0ea0*/  PRMT R8, RZ, 0x7610, R8 ;  /* 0x00007610ff087816 */ /* 0x000fe20000000008 */
[----:B------:R-:W3:Y:S01]  /*0eb0*/  S2R R20, SR_CTAID.Y ;  /* 0x0000000000147919 */ /* 0x000ee20000002600 */
[----:B------:R-:W-:-:S05]  /*0ec0*/  CS2R.32 R68, SR_CgaSize ;  /* 0x0000000000447805 */ /* 0x000fca0000008a00 */
[----:B------:R-:W-:-:S05]  /*0ed0*/  IMAD R68, R68, -0xa0, RZ ;  /* 0xffffff6044447824 */ /* 0x000fca00078e02ff */
[----:B--2---:R-:W-:-:S14]  /*0ee0*/  R2UR UR7, R68 ;  /* 0x00000000440772ca */ /* 0x004fdc00000e0000 */
[----:B------:R-:W2:Y:S01]  /*0ef0*/  LDCU UR7, c[0x0][UR7+0x2b4] ;  /* 0x00005680070777ac */ /* 0x000ea20008000800 */
[----:B------:R-:W-:Y:S01]  /*0f00*/  UISETP.NE.AND UP2, UPT, UR10, 0x2, UPT ;  /* 0x000000020a00788c */ /* 0x000fe2000bf45270 */
[----:B------:R-:W3:Y:S01]  /*0f10*/  LDC R9, c[0x0][0xb24] ;  /* 0x0002c900ff097b82 */ /* 0x000ee20000000800 */
[----:B------:R-:W-:-:S05]  /*0f20*/  CS2R.32 R66, SR_CgaSize ;  /* 0x0000000000427805 */ /* 0x000fca0000008a00 */
[----:B------:R-:W-:-:S06]  /*0f30*/  IMAD R66, R66, -0xa0, RZ ;  /* 0xffffff6042427824 */ /* 0x000fcc00078e02ff */
[----:B------:R-:W4:Y:S08]  /*0f40*/  LDC R66, c[0x0][R66+0x2a4] ;  /* 0x0000a90042427b82 */ /* 0x000f300000000800 */
[----:B------:R-:W4:Y:S01]  /*0f50*/  LDC R26, c[0x0][0xb24] ;  /* 0x0002c900ff1a7b82 */ /* 0x000f220000000800 */
[----:B-1----:R-:W-:Y:S01]  /*0f60*/  I2FP.F32.U32 R4, R11 ;  /* 0x0000000b00047245 */ /* 0x002fe20000201000 */
[----:B------:R-:W-:-:S06]  /*0f70*/  IMAD.MOV.U32 R21, RZ, RZ, R11 ;  /* 0x000000ffff157224 */ /* 0x000fcc00078e000b */
[----:B------:R-:W1:Y:S01]  /*0f80*/  S2UR UR36, SR_CTAID.Z ;  /* 0x00000000002479c3 */ /* 0x000e620000002700 */
[----:B---3--:R-:W-:Y:S02]  /*0f90*/  ISETP.GE.AND P0, PT, R9, 0x1, PT ;  /* 0x000000010900780c */ /* 0x008fe40003f06270 */
[----:B------:R-:W-:Y:S01]  /*0fa0*/  I2FP.F32.U32 R2, R20 ;  /* 0x0000001400027245 */ /* 0x000fe20000201000 */
[----:B------:R-:W-:-:S04]  /*0fb0*/  FMUL R4, R4, UR8 ;  /* 0x0000000804047c20 */ /* 0x000fc80008400000 */
[----:B--2---:R-:W-:Y:S01]  /*0fc0*/  FMUL R2, R2, UR7 ;  /* 0x0000000702027c20 */ /* 0x004fe20008400000 */
[----:B------:R-:W2:Y:S01]  /*0fd0*/  F2I.U32.TRUNC.NTZ R68, R4 ;  /* 0x0000000400447305 */ /* 0x000ea2000020f000 */
[----:B------:R-:W3:Y:S07]  /*0fe0*/  LDCU UR7, c[0x0][0xb30] ;  /* 0x00016600ff0777ac */ /* 0x000eee0008000800 */
[----:B------:R-:W1:Y:S01]  /*0ff0*/  F2I.U32.TRUNC.NTZ R3, R2 ;  /* 0x0000000200037305 */ /* 0x000e62000020f000 */
[----:B--2---:R-:W-:-:S04]  /*1000*/  IMAD.MOV R68, RZ, RZ, -R68 ;  /* 0x000000ffff447224 */ /* 0x004fc800078e0a44 */
[----:B----4-:R-:W-:Y:S01]  /*1010*/  IMAD R68, R0, R68, R11 ;  /* 0x0000004400447224 */ /* 0x010fe200078e020b */
[----:B------:R-:W-:Y:S01]  /*1020*/  PRMT R0, RZ, 0x7610, R0 ;  /* 0x00007610ff007816 */ /* 0x000fe20000000000 */
[----:B---3--:R-:W-:Y:S01]  /*1030*/  UISETP.NE.AND UP3, UPT, UR7, 0x1, UPT ;  /* 0x000000010700788c */ /* 0x008fe2000bf65270 */
[----:B-1----:R-:W-:-:S05]  /*1040*/  IADD3 R3, PT, PT, -R3, RZ, RZ ;  /* 0x000000ff03037210 */ /* 0x002fca0007ffe1ff */
[----:B------:R-:W-:Y:S01]  /*1050*/  IMAD R66, R66, R3, R20 ;  /* 0x0000000342427224 */ /* 0x000fe200078e0214 */
[----:B------:R-:W-:Y:S06]  /*1060*/  BRA.U UP4, `(.L_x_17) ;  /* 0x0000000104247547 */ /* 0x000fec000b800000 */
[----:B------:R-:W-:Y:S01]  /*1070*/  ISETP.NE.AND P1, PT, R66, RZ, PT ;  /* 0x000000ff4200720c */ /* 0x000fe20003f25270 */
[----:B------:R-:W-:Y:S01]  /*1080*/  IMAD.MOV.U32 R0, RZ, RZ, 0x3 ;  /* 0x00000003ff007424 */ /* 0x000fe200078e00ff */
[C---:B------:R-:W-:Y:S02]  /*1090*/  LOP3.LUT R3, R68.reuse, 0xfffffffe, RZ, 0xc0, !PT ;  /* 0xfffffffe44037812 */ /* 0x040fe400078ec0ff */
[----:B------:R-:W-:Y:S02]  /*10a0*/  ISETP.LT.U32.OR P1, PT, R68, 0x2, !P1 ;  /* 0x000000024400780c */ /* 0x000fe40004f21470 */
[----:B------:R-:W-:Y:S02]  /*10b0*/  SHF.L.U32 R0, R0, R3, RZ ;  /* 0x0000000300007219 */ /* 0x000fe400000006ff */
[----:B------:R-:W-:Y:S02]  /*10c0*/  SEL R5, RZ, 0x1, !P1 ;  /* 0x00000001ff057807 */ /* 0x000fe40004800000 */
[----:B------:R-:W-:-:S05]  /*10d0*/  SEL R2, RZ, 0x2, !P1 ;  /* 0x00000002ff027807 */ /* 0x000fca0004800000 */
[----:B------:R-:W-:-:S05]  /*10e0*/  IMAD.IADD R2, R5, 0x1, R2 ;  /* 0x0000000105027824 */ /* 0x000fca00078e0202 */
[----:B------:R-:W-:Y:S02]  /*10f0*/  PRMT R8, R2, 0x7610, R8 ;  /* 0x0000761002087816 */ /* 0x000fe40000000008 */
.L_x_17:
[----:B------:R-:W-:Y:S05]  /*1100*/  @!P0 BRA `(.L_x_18) ;  /* 0x0000000000b88947 */ /* 0x000fea0003800000 */
[----:B------:R-:W1:Y:S01]  /*1110*/  LDC.64 R4, c[0x0][0xb18] ;  /* 0x0002c600ff047b82 */ /* 0x000e620000000a00 */
[----:B------:R-:W-:-:S07]  /*1120*/  ISETP.NE.AND P0, PT, R9, 0x1, PT ;  /* 0x000000010900780c */ /* 0x000fce0003f05270 */
[----:B------:R-:W2:Y:S08]  /*1130*/  LDC R14, c[0x0][0xb0c] ;  /* 0x0002c300ff0e7b82 */ /* 0x000eb00000000800 */
[----:B------:R-:W3:Y:S08]  /*1140*/  LDC R13, c[0x0][0x370] ;  /* 0x0000dc00ff0d7b82 */ /* 0x000ef00000000800 */
[----:B------:R-:W4:Y:S01]  /*1150*/  LDC R16, c[0x0][0x374] ;  /* 0x0000dd00ff107b82 */ /* 0x000f220000000800 */
[----:B-1----:R-:W-:-:S07]  /*1160*/  ISETP.NE.AND P1, PT, R4, 0x1, PT ;  /* 0x000000010400780c */ /* 0x002fce0003f25270 */
[----:B------:R-:W3:Y:S01]  /*1170*/  LDC.64 R6, c[0x0][0xb10] ;  /* 0x0002c400ff067b82 */ /* 0x000ee20000000a00 */
[----:B--2---:R-:W-:-:S07]  /*1180*/  ISETP.NE.AND P2, PT, R14, 0x1, PT ;  /* 0x000000010e00780c */ /* 0x004fce0003f45270 */
[----:B------:R-:W1:Y:S08]  /*1190*/  LDC R12, c[0x0][0xb20] ;  /* 0x0002c800ff0c7b82 */ /* 0x000e700000000800 */
[----:B------:R-:W2:Y:S01]  /*11a0*/  LDC.64 R2, c[0x0][0xb28] ;  /* 0x0002ca00ff027b82 */ /* 0x000ea20000000a00 */
[----:B----4-:R-:W-:-:S04]  /*11b0*/  IMAD.HI.U32 R15, R16, R5, RZ ;  /* 0x00000005100f7227 */ /* 0x010fc800078e00ff */
[----:B------:R-:W-:-:S04]  /*11c0*/  IMAD.HI.U32 R5, R20, R5, RZ ;  /* 0x0000000514057227 */ /* 0x000fc800078e00ff */
[----:B---3--:R-:W-:-:S04]  /*11d0*/  IMAD.HI.U32 R18, R13, R6, RZ ;  /* 0x000000060d127227 */ /* 0x008fc800078e00ff */
[C---:B------:R-:W-:Y:S01]  /*11e0*/  IMAD.HI.U32 R22, R11.reuse, R6, RZ ;  /* 0x000000060b167227 */ /* 0x040fe200078e00ff */
[-C--:B------:R-:W-:Y:S02]  /*11f0*/  @P2 SHF.R.U32.HI R13, RZ, R7.reuse, R18 ;  /* 0x00000007ff0d2219 */ /* 0x080fe40000011612 */
[-C--:B-1----:R-:W-:Y:S02]  /*1200*/  @P1 SHF.R.U32.HI R16, RZ, R12.reuse, R15 ;  /* 0x0000000cff101219 */ /* 0x082fe4000001160f */
[----:B------:R-:W-:Y:S02]  /*1210*/  SHF.R.U32.HI R5, RZ, R12, R5 ;  /* 0x0000000cff057219 */ /* 0x000fe40000011605 */
[----:B------:R-:W-:Y:S02]  /*1220*/  SHF.R.U32.HI R22, RZ, R7, R22 ;  /* 0x00000007ff167219 */ /* 0x000fe40000011616 */
[----:B------:R-:W-:Y:S01]  /*1230*/  SEL R5, R20, R5, !P1 ;  /* 0x0000000514057207 */ /* 0x000fe20004800000 */
[----:B--2---:R-:W-:Y:S01]  /*1240*/  IMAD.HI.U32 R18, R16, R2, RZ ;  /* 0x0000000210127227 */ /* 0x004fe200078e00ff */
[----:B------:R-:W-:-:S02]  /*1250*/  SEL R21, R11, R22, !P2 ;  /* 0x000000160b157207 */ /* 0x000fc40005000000 */
[----:B------:R-:W-:Y:S01]  /*1260*/  IADD3 R7, PT, PT, -R5, RZ, RZ ;  /* 0x000000ff05077210 */ /* 0x000fe20007ffe1ff */
[----:B------:R-:W-:Y:S01]  /*1270*/  IMAD.HI.U32 R6, R13, R2, RZ ;  /* 0x000000020d067227 */ /* 0x000fe200078e00ff */
[----:B------:R-:W-:-:S03]  /*1280*/  @P0 SHF.R.U32.HI R16, RZ, R3, R18 ;  /* 0x00000003ff100219 */ /* 0x000fc60000011612 */
[----:B------:R-:W-:Y:S01]  /*1290*/  IMAD R7, R4, R7, R20 ;  /* 0x0000000704077224 */ /* 0x000fe200078e0214 */
[----:B------:R-:W-:Y:S01]  /*12a0*/  @P0 SHF.R.U32.HI R13, RZ, R3, R6 ;  /* 0x00000003ff0d0219 */ /* 0x000fe20000011606 */
[----:B------:R-:W-:-:S04]  /*12b0*/  IMAD R16, R16, R9, RZ ;  /* 0x0000000910107224 */ /* 0x000fc800078e02ff */
[----:B------:R-:W-:Y:S01]  /*12c0*/  IMAD R6, R13, R9, RZ ;  /* 0x000000090d067224 */ /* 0x000fe200078e02ff */
[----:B------:R-:W-:-:S04]  /*12d0*/  ISETP.GE.AND P1, PT, R5, R16, PT ;  /* 0x000000100500720c */ /* 0x000fc80003f26270 */
[----:B------:R-:W-:Y:S01]  /*12e0*/  ISETP.GE.OR P1, PT, R21, R6, P1 ;  /* 0x000000061500720c */ /* 0x000fe20000f26670 */
[----:B------:R-:W-:-:S05]  /*12f0*/  IMAD.HI.U32 R6, R5, R2, RZ ;  /* 0x0000000205067227 */ /* 0x000fca00078e00ff */
[----:B------:R-:W-:-:S04]  /*1300*/  SHF.R.U32.HI R6, RZ, R3, R6 ;  /* 0x00000003ff067219 */ /* 0x000fc80000011606 */
[----:B------:R-:W-:-:S03]  /*1310*/  SEL R6, R5, R6, !P0 ;  /* 0x0000000605067207 */ /* 0x000fc60004000000 */
[----:B------:R-:W-:Y:S01]  /*1320*/  @!P1 IMAD.HI.U32 R12, R21, R2, RZ ;  /* 0x00000002150c9227 */ /* 0x000fe200078e00ff */
[----:B------:R-:W-:-:S04]  /*1330*/  IADD3 R2, PT, PT, -R6, RZ, RZ ;  /* 0x000000ff06027210 */ /* 0x000fc80007ffe1ff */
[----:B------:R-:W-:Y:S01]  /*1340*/  @!P1 SHF.R.U32.HI R12, RZ, R3, R12 ;  /* 0x00000003ff0c9219 */ /* 0x000fe2000001160c */
[----:B------:R-:W-:-:S03]  /*1350*/  IMAD R2, R9, R2, R5 ;  /* 0x0000000209027224 */ /* 0x000fc600078e0205 */
[----:B------:R-:W-:-:S05]  /*1360*/  @!P1 SEL R3, R21, R12, !P0 ;  /* 0x0000000c15039207 */ /* 0x000fca0004000000 */
[--C-:B------:R-:W-:Y:S02]  /*1370*/  @!P1 IMAD.IADD R6, R6, 0x1, -R3.reuse ;  /* 0x0000000106069824 */ /* 0x100fe400078e0a03 */
[----:B------:R-:W-:Y:S01]  /*1380*/  @!P1 IMAD R3, R2, R13, R3 ;  /* 0x0000000d02039224 */ /* 0x000fe200078e0203 */
[----:B------:R-:W-:Y:S01]  /*1390*/  IADD3 R2, PT, PT, -R21, RZ, RZ ;  /* 0x000000ff15027210 */ /* 0x000fe20007ffe1ff */
[----:B------:R-:W-:Y:S02]  /*13a0*/  @!P1 IMAD R5, R6, R9, R21 ;  /* 0x0000000906059224 */ /* 0x000fe400078e0215 */
[----:B------:R-:W-:Y:S02]  /*13b0*/  @!P1 IMAD.MOV.U32 R21, RZ, RZ, R3 ;  /* 0x000000ffff159224 */ /* 0x000fe400078e0003 */
[----:B------:R-:W-:Y:S02]  /*13c0*/  IMAD R2, R14, R2, R11 ;  /* 0x000000020e027224 */ /* 0x000fe400078e020b */
[----:B------:R-:W-:-:S02]  /*13d0*/  IMAD R20, R5, R4, R7 ;  /* 0x0000000405147224 */ /* 0x000fc400078e0207 */
[----:B------:R-:W-:Y:S02]  /*13e0*/  IMAD R21, R21, R14, R2 ;  /* 0x0000000e15157224 */ /* 0x000fe400078e0202 */
.L_x_18:
[----:B------:R-:W-:Y:S05]  /*13f0*/  BRA.U UP3, `(.L_x_19) ;  /* 0x0000000103407547 */ /* 0x000fea000b800000 */
[----:B------:R-:W1:Y:S08]  /*1400*/  LDC.64 R4, c[0x0][0xb10] ;  /* 0x0002c400ff047b82 */ /* 0x000e700000000a00 */
[----:B------:R-:W2:Y:S08]  /*1410*/  LDC.64 R2, c[0x0][0xb18] ;  /* 0x0002c600ff027b82 */ /* 0x000eb00000000a00 */
[----:B------:R-:W3:Y:S08]  /*1420*/  LDC R6, c[0x0][0xb20] ;  /* 0x0002c800ff067b82 */ /* 0x000ef00000000800 */
[----:B------:R-:W4:Y:S01]  /*1430*/  LDC R12, c[0x0][0xb0c] ;  /* 0x0002c300ff0c7b82 */ /* 0x000f220000000800 */
[----:B-1----:R-:W-:-:S05]  /*1440*/  IMAD.HI.U32 R4, R21, R4, RZ ;  /* 0x0000000415047227 */ /* 0x002fca00078e00ff */
[----:B------:R-:W-:Y:S01]  /*1450*/  SHF.R.U32.HI R4, RZ, R5, R4 ;  /* 0x00000005ff047219 */ /* 0x000fe20000011604 */
[----:B--2---:R-:W-:Y:S01]  /*1460*/  IMAD.HI.U32 R3, R20, R3, RZ ;  /* 0x0000000314037227 */ /* 0x004fe200078e00ff */
[----:B------:R-:W-:-:S04]  /*1470*/  ISETP.NE.AND P0, PT, R2, 0x1, PT ;  /* 0x000000010200780c */ /* 0x000fc80003f05270 */
[----:B---3--:R-:W-:-:S04]  /*1480*/  SHF.R.U32.HI R3, RZ, R6, R3 ;  /* 0x00000006ff037219 */ /* 0x008fc80000011603 */
[----:B------:R-:W-:Y:S02]  /*1490*/  SEL R3, R20, R3, !P0 ;  /* 0x0000000314037207 */ /* 0x000fe40004000000 */
[----:B----4-:R-:W-:-:S04]  /*14a0*/  ISETP.NE.AND P1, PT, R12, 0x1, PT ;  /* 0x000000010c00780c */ /* 0x010fc80003f25270 */
[----:B------:R-:W-:-:S05]  /*14b0*/  SEL R6, R21, R4, !P1 ;  /* 0x0000000415067207 */ /* 0x000fca0004800000 */
[----:B------:R-:W-:Y:S02]  /*14c0*/  IMAD.IADD R4, R3, 0x1, -R6 ;  /* 0x0000000103047824 */ /* 0x000fe400078e0a06 */
[----:B------:R-:W-:Y:S02]  /*14d0*/  IMAD.IADD R3, R6, 0x1, -R3 ;  /* 0x0000000106037824 */ /* 0x000fe400078e0a03 */
[----:B------:R-:W-:Y:S02]  /*14e0*/  IMAD R21, R4, R12, R21 ;  /* 0x0000000c04157224 */ /* 0x000fe400078e0215 */
[----:B------:R-:W-:Y:S02]  /*14f0*/  IMAD R20, R3, R2, R20 ;  /* 0x0000000203147224 */ /* 0x000fe400078e0214 */
.L_x_19:
[----:B------:R-:W-:Y:S05]  /*1500*/  BRA.U !UP1, `(.L_x_20) ;  /* 0x00000001090c7547 */ /* 0x000fea000b800000 */
[----:B------:R-:W-:Y:S01]  /*1510*/  UCGABAR_WAIT ;  /* 0x0000000000007dc7 */ /* 0x000fe20008000000 */
[----:B------:R-:W-:Y:S01]  /*1520*/  CCTL.IVALL ;  /* 0x00000000ff00798f */ /* 0x000fe20002000000 */
[----:B------:R-:W-:Y:S05]  /*1530*/  BRA `(.L_x_21) ;  /* 0x0000000000047947 */ /* 0x000fea0003800000 */
.L_x_20:
[----:B------:R-:W-:Y:S06]  /*1540*/  BAR.SYNC.DEFER_BLOCKING 0x0 ;  /* 0x0000000000007b1d */ /* 0x000fec0000010000 */
.L_x_21:
[----:B------:R-:W-:Y:S05]  /*1550*/  BRA.U UP2, `(.L_x_22) ;  /* 0x0000001102947547 */ /* 0x000fea000b800000 */
[----:B------:R-:W1:Y:S01]  /*1560*/  LDCU UR4, c[0x0][0x38c] ;  /* 0x00007180ff0477ac */ /* 0x000e620008000800 */
[----:B------:R-:W2:Y:S01]  /*1570*/  LDC R9, c[0x0][0x370] ;  /* 0x0000dc00ff097b82 */ /* 0x000ea20000000800 */
[C---:B------:R-:W-:Y:S01]  /*1580*/  IMAD.SHL.U32 R17, R11.reuse, 0x20, RZ ;  /* 0x000000200b117824 */ /* 0x040fe200078e00ff */
[----:B------:R-:W-:Y:S01]  /*1590*/  PLOP3.LUT P1, PT, PT, PT, UP5, 0x80, 0x8 ;  /* 0x000000000008781c */ /* 0x000fe20003f2f058 */
[----:B------:R-:W-:Y:S01]  /*15a0*/  HFMA2 R15, -RZ, RZ, 0, 5.9604644775390625e-08 ;  /* 0x00000001ff0f7431 */ /* 0x000fe200000001ff */
[----:B------:R-:W-:Y:S01]  /*15b0*/  UISETP.NE.AND UP1, UPT, UR10, URZ, UPT ;  /* 0x000000ff0a00728c */ /* 0x000fe2000bf25270 */
[----:B------:R-:W-:Y:S01]  /*15c0*/  HFMA2 R12, -RZ, RZ, 0, 0 ;  /* 0x00000000ff0c7431 */ /* 0x000fe200000001ff */
[----:B------:R-:W-:Y:S01]  /*15d0*/  ISETP.NE.AND P4, PT, R10, RZ, P5 ;  /* 0x000000ff0a00720c */ /* 0x000fe20002f85270 */
[----:B------:R-:W-:Y:S01]  /*15e0*/  IMAD.SHL.U32 R16, R11, 0x80, RZ ;  /* 0x000000800b107824 */ /* 0x000fe200078e00ff */
[----:B------:R-:W3:Y:S01]  /*15f0*/  LDC R0, c[0x0][0x374] ;  /* 0x0000dd00ff007b82 */ /* 0x000ee20000000800 */
[----:B------:R-:W-:Y:S01]  /*1600*/  PLOP3.LUT P1, PT, P1, PT, PT, 0x8, 0x80 ;  /* 0x000000000080781c */ /* 0x000fe20000f2e170 */
[----:B------:R-:W-:Y:S01]  /*1610*/  IMAD.MOV.U32 R14, RZ, RZ, RZ ;  /* 0x000000ffff0e7224 */ /* 0x000fe200078e00ff */
[----:B------:R-:W-:Y:S01]  /*1620*/  MOV R8, 0x1 ;  /* 0x0000000100087802 */ /* 0x000fe20000000f00 */
[----:B------:R-:W-:Y:S01]  /*1630*/  IMAD.MOV.U32 R10, RZ, RZ, RZ ;  /* 0x000000ffff0a7224 */ /* 0x000fe200078e00ff */
[----:B------:R-:W-:Y:S01]  /*1640*/  LOP3.LUT R17, R17, 0x20, RZ, 0xc0, !PT ;  /* 0x0000002011117812 */ /* 0x000fe200078ec0ff */
[----:B------:R-:W4:Y:S01]  /*1650*/  LDCU.64 UR14, c[0x0][0x348] ;  /* 0x00006900ff0e77ac */ /* 0x000f220008000a00 */
[----:B-1----:R-:W-:-:S02]  /*1660*/  UIADD3 UR5, UPT, UPT, UR4, 0x1f, URZ ;  /* 0x0000001f04057890 */ /* 0x002fc4000fffe0ff */
[----:B------:R-:W-:Y:S02]  /*1670*/  USEL UR22, UR6, 0x2, UP1 ;  /* 0x0000000206167887 */ /* 0x000fe40008800000 */
[----:B------:R-:W-:Y:S01]  /*1680*/  USHF.R.S32.HI UR7, URZ, 0x1f, UR5 ;  /* 0x0000001fff077899 */ /* 0x000fe20008011405 */
[----:B------:R-:W-:-:S03]  /*1690*/  UMOV UR23, URZ ;  /* 0x000000ff00177c82 */ /* 0x000fc60008000000 */
[----:B------:R-:W-:Y:S02]  /*16a0*/  ULEA.HI UR7, UR7, UR5, URZ, 0x5 ;  /* 0x0000000507077291 */ /* 0x000fe4000f8f28ff */
[----:B------:R-:W-:Y:S02]  /*16b0*/  UIADD3 UR5, UPT, UPT, UR4, -0x1, URZ ;  /* 0xffffffff04057890 */ /* 0x000fe4000fffe0ff */
[----:B------:R-:W-:Y:S02]  /*16c0*/  USHF.R.S32.HI UR7, URZ, 0x5, UR7 ;  /* 0x00000005ff077899 */ /* 0x000fe40008011407 */
[----:B------:R-:W-:Y:S02]  /*16d0*/  UISETP.GE.U32.AND UP2, UPT, UR5, -0x3f, UPT ;  /* 0xffffffc10500788c */ /* 0x000fe4000bf46070 */
[----:B------:R-:W-:Y:S02]  /*16e0*/  UISETP.LT.U32.AND UP0, UPT, UR7, 0x3, UPT ;  /* 0x000000030700788c */ /* 0x000fe4000bf01070 */
[----:B------:R-:W-:-:S02]  /*16f0*/  UIADD3 UR4, UPT, UPT, UR4, 0x3e, URZ ;  /* 0x0000003e04047890 */ /* 0x000fc4000fffe0ff */
[----:B------:R-:W-:-:S04]  /*1700*/  USEL UR5, UR7, 0x3, UP0 ;  /* 0x0000000307057887 */ /* 0x000fc80008000000 */
[----:B------:R-:W-:Y:S02]  /*1710*/  UIADD3 UR21, UPT, UPT, UR5, -0x1, URZ ;  /* 0xffffffff05157890 */ /* 0x000fe4000fffe0ff */
[----:B------:R-:W-:Y:S02]  /*1720*/  @UP2 UIADD3 UR21, UPT, UPT, UR5, URZ, URZ ;  /* 0x000000ff05152290 */ /* 0x000fe4000fffe0ff */
[----:B------:R-:W-:Y:S02]  /*1730*/  UIADD3 UR24, UPT, UPT, UR7, -UR5, URZ ;  /* 0x8000000507187290 */ /* 0x000fe4000fffe0ff */
[----:B------:R-:W-:Y:S02]  /*1740*/  UIADD3 UR13, UPT, UPT, UR21, 0x1, URZ ;  /* 0x00000001150d7890 */ /* 0x000fe4000fffe0ff */
[----:B--2-4-:R-:W-:-:S12]  /*1750*/  UIADD3 UR21, UPT, UPT, -UR21, URZ, URZ ;  /* 0x000000ff15157290 */ /* 0x014fd8000fffe1ff */
.L_x_42:
[----:B------:R-:W-:Y:S01]  /*1760*/  UISETP.NE.AND UP0, UPT, UR37, URZ, UPT ;  /* 0x000000ff2500728c */ /* 0x000fe2000bf05270 */
[----:B------:R-:W1:Y:S08]  /*1770*/  S2UR UR37, SR_CgaCtaId ;  /* 0x00000000002579c3 */ /* 0x000e700000008800 */
[----:B------:R-:W-:Y:S05]  /*1780*/  BRA.U UP0, `(.L_x_23) ;  /* 0x0000000100347547 */ /* 0x000fea000b800000 */
[----:B------:R-:W2:Y:S01]  /*1790*/  S2R R2, SR_CgaCtaId ;  /* 0x0000000000027919 */ /* 0x000ea20000008800 */
[----:B------:R-:W-:-:S04]  /*17a0*/  MOV R3, 0x400 ;  /* 0x0000040000037802 */ /* 0x000fc80000000f00 */
[----:B--2---:R-:W-:Y:S02]  /*17b0*/  LEA R3, R2, R3, 0x18 ;  /* 0x0000000302037211 */ /* 0x004fe400078ec0ff */
[----:B------:R-:W-:-:S03]  /*17c0*/  SHF.L.U32 R2, R8, 0x1f, RZ ;  /* 0x0000001f08027819 */ /* 0x000fc600000006ff */
[----:B------:R-:W-:-:S04]  /*17d0*/  IMAD R3, R10, 0x8, R3 ;  /* 0x000000080a037824 */ /* 0x000fc800078e0203 */
[----:B------:R-:W2:Y:S02]  /*17e0*/  SYNCS.PHASECHK.TRANS64.TRYWAIT P0, [R3+URZ+0xf0], R2 ;  /* 0x0000f002030075a7 */ /* 0x000ea400080011ff */
[----:B--2---:R-:W-:Y:S05]  /*17f0*/  @!P0 BRA `(.L_x_24) ;  /* 0x0000006c00fc8947 */ /* 0x004fea0003800000 */
.L_x_148:
[----:B------:R-:W-:Y:S01]  /*1800*/  VIADD R10, R10, 0x1 ;  /* 0x000000010a0a7836 */ /* 0x000fe20000000000 */
[----:B------:R2:W-:Y:S04]  /*1810*/  SYNCS.ARRIVE.TRANS64.A1T0 RZ, [R3+URZ+0xe0], RZ ;  /* 0x0000e0ff03ff79a7 */ /* 0x0005e800081000ff */
[----:B------:R-:W-:-:S04]  /*1820*/  ISETP.NE.AND P0, PT, R10, 0x2, PT ;  /* 0x000000020a00780c */ /* 0x000fc80003f05270 */
[----:B------:R-:W-:Y:S02]  /*1830*/  SEL R10, R10, RZ, P0 ;  /* 0x000000ff0a0a7207 */ /* 0x000fe40000000000 */
[----:B--2---:R-:W-:-:S04]  /*1840*/  SEL R3, RZ, 0x1, P0 ;  /* 0x00000001ff037807 */ /* 0x004fc80000000000 */
[----:B------:R-:W-:-:S07]  /*1850*/  LOP3.LUT R8, R8, R3, RZ, 0x3c, !PT ;  /* 0x0000000308087212 */ /* 0x000fce00078e3cff */
.L_x_23:
[----:B------:R-:W-:Y:S01]  /*1860*/  UMOV UR6, 0x400 ;  /* 0x0000040000067882 */ /* 0x000fe20000000000 */
[----:B------:R-:W-:Y:S01]  /*1870*/  LEA.HI R3, R21, R21, RZ, 0x1 ;  /* 0x0000001515037211 */ /* 0x000fe200078f08ff */
[----:B-1----:R-:W-:Y:S01]  /*1880*/  ULEA UR6, UR37, UR6, 0x18 ;  /* 0x0000000625067291 */ /* 0x002fe2000f8ec0ff */
[----:B------:R-:W-:Y:S01]  /*1890*/  SHF.L.U32 R2, R15, 0x1f, RZ ;  /* 0x0000001f0f027819 */ /* 0x000fe200000006ff */
[----:B------:R-:W-:Y:S01]  /*18a0*/  UISETP.GE.U32.AND UP0, UPT, UR4, 0x3f, UPT ;  /* 0x0000003f0400788c */ /* 0x000fe2000bf06070 */
[----:B------:R-:W-:Y:S01]  /*18b0*/  R2UR UR35, R16 ;  /* 0x00000000102372ca */ /* 0x000fe200000e0000 */
[----:B------:R-:W-:Y:S01]  /*18c0*/  ULEA UR8, UR23, UR6, 0x3 ;  /* 0x0000000617087291 */ /* 0x000fe2000f8e18ff */
[----:B------:R-:W-:Y:S01]  /*18d0*/  IMAD.SHL.U32 R3, R3, 0x80, RZ ;  /* 0x0000008003037824 */ /* 0x000fe200078e00ff */
[----:B------:R-:W-:Y:S01]  /*18e0*/  R2UR UR11, R17 ;  /* 0x00000000110b72ca */ /* 0x000fe200000e0000 */
[----:B------:R-:W-:-:S03]  /*18f0*/  UMOV UR25, URZ ;  /* 0x000000ff00197c82 */ /* 0x000fc60008000000 */
[----:B------:R-:W-:-:S03]  /*1900*/  LOP3.LUT R3, R3, 0xffffff00, RZ, 0xc0, !PT ;  /* 0xffffff0003037812 */ /* 0x000fc600078ec0ff */
[----:B------:R1:W2:Y:S01]  /*1910*/  SYNCS.PHASECHK.TRANS64.TRYWAIT P0, [UR8+0x18], R2 ;  /* 0x00001802ff0075a7 */ /* 0x0002a20008001108 */
[----:B------:R-:W-:Y:S02]  /*1920*/  R2UR UR9, R3 ;  /* 0x00000000030972ca */ /* 0x000fe400000e0000 */
[----:B------:R-:W-:-:S11]  /*1930*/  R2UR UR8, R20 ;  /* 0x00000000140872ca */ /* 0x000fd600000e0000 */
[----:B------:R-:W-:Y:S02]  /*1940*/  ULOP3.LUT UR35, UR9, 0x80, UR35, 0xf8, !UPT ;  /* 0x0000008009237892 */ /* 0x000fe4000f8ef823 */
[----:B------:R-:W-:Y:S01]  /*1950*/  ULEA UR11, UR8, UR11, 0x6 ;  /* 0x0000000b080b7291 */ /* 0x000fe2000f8e30ff */
[----:B------:R-:W-:Y:S11]  /*1960*/  BRA.U !UP0, `(.L_x_25) ;  /* 0x0000000108c07547 */ /* 0x000ff6000b800000 */
[----:B------:R-:W-:Y:S01]  /*1970*/  UMOV UR16, UR21 ;  /* 0x0000001500107c82 */ /* 0x000fe20008000000 */
[----:B------:R-:W-:Y:S01]  /*1980*/  UMOV UR17, UR23 ;  /* 0x0000001700117c82 */ /* 0x000fe20008000000 */
[----:B------:R-:W-:-:S05]  /*1990*/  UMOV UR34, URZ ;  /* 0x000000ff00227c82 */ /* 0x000fca0008000000 */
.L_x_31:
[----:B------:R-:W-:Y:S01]  /*19a0*/  ULEA UR33, UR17, UR6, 0x3 ;  /* 0x0000000611217291 */ /* 0x000fe2000f8e18ff */
[----:B------:R-:W-:Y:S01]  /*19b0*/  @P5 MOV R3, 0xa000 ;  /* 0x0000a00000035802 */ /* 0x000fe20000000f00 */
[----:B-12-4-:R-:W-:Y:S10]  /*19c0*/  @P0 BRA `(.L_x_26) ;  /* 0x00000000000c0947 */ /* 0x016ff40003800000 */
[----:B------:R-:W-:-:S04]  /*19d0*/  SHF.L.U32 R5, R15, 0x1f, RZ ;  /* 0x0000001f0f057819 */ /* 0x000fc800000006ff */
[----:B------:R-:W2:Y:S02]  /*19e0*/  SYNCS.PHASECHK.TRANS64.TRYWAIT P0, [UR33+0x18], R5 ;  /* 0x00001805ff0075a7 */ /* 0x000ea40008001121 */
[----:B--2---:R-:W-:Y:S05]  /*19f0*/  @!P0 BRA `(.L_x_27) ;  /* 0x0000006c00908947 */ /* 0x004fea0003800000 */
.L_x_26:
[----:B------:R2:W-:Y:S01]  /*1a00*/  @P5 SYNCS.ARRIVE.TRANS64 RZ, [UR33], R3 ;  /* 0x00000003ffff59a7 */ /* 0x0005e20008000021 */
[----:B------:R-:W-:Y:S02]  /*1a10*/  ULOP3.LUT UR8, UR22, 0x2, URZ, 0xfc, !UPT ;  /* 0x0000000216087892 */ /* 0x000fe4000f8efcff */
[----:B------:R-:W-:Y:S02]  /*1a20*/  UIADD3 UR16, UPT, UPT, UR16, 0x1, URZ ;  /* 0x0000000110107890 */ /* 0x000fe4000fffe0ff */
[----:B------:R-:W-:Y:S02]  /*1a30*/  UISETP.NE.AND UP0, UPT, UR8, 0x2, UPT ;  /* 0x000000020800788c */ /* 0x000fe4000bf05270 */
[----:B------:R-:W-:-:S07]  /*1a40*/  UISETP.NE.AND UP2, UPT, UR16, 0x1, UPT ;  /* 0x000000011000788c */ /* 0x000fce000bf45270 */
[----:B------:R-:W-:Y:S05]  /*1a50*/  BRA.U UP0, `(.L_x_28) ;  /* 0x0000000100047547 */ /* 0x000fea000b800000 */
[----:B------:R-:W-:Y:S05]  /*1a60*/  BPT.TRAP 0x1 ;  /* 0x000000040000795c */ /* 0x000fea0000300000 */
.L_x_28:
[----:B------:R-:W-:Y:S04]  /*1a70*/  BSSY.RECONVERGENT B0, `(.L_x_29) ;  /* 0x0000003000007945 */ /* 0x000fe80003800200 */
[----:B------:R-:W-:Y:S05]  /*1a80*/  @!P4 BRA `(.L_x_30) ;  /* 0x000000000004c947 */ /* 0x000fea0003800000 */
[----:B------:R-:W-:Y:S05]  /*1a90*/  BPT.TRAP 0x1 ;  /* 0x000000040000795c */ /* 0x000fea0000300000 */
.L_x_30:
[----:B------:R-:W-:Y:S05]  /*1aa0*/  BSYNC.RECONVERGENT B0 ;  /* 0x0000000000007941 */ /* 0x000fea0003800200 */
.L_x_29:
[----:B------:R-:W-:Y:S02]  /*1ab0*/  UIADD3 UR23, UPT, UPT, UR17, 0x1, URZ ;  /* 0x0000000111177890 */ /* 0x000fe4000fffe0ff */
[----:B------:R-:W-:Y:S02]  /*1ac0*/  ULEA UR32, UR17, UR6, 0xe ;  /* 0x0000000611207291 */ /* 0x000fe4000f8e70ff */
[----:B------:R-:W-:Y:S02]  /*1ad0*/  UISETP.NE.AND UP0, UPT, UR23, 0x3, UPT ;  /* 0x000000031700788c */ /* 0x000fe4000bf05270 */
[----:B------:R-:W-:Y:S02]  /*1ae0*/  UIADD3 UR28, UP1, UPT, UR14, 0x80, URZ ;  /* 0x000000800e1c7890 */ /* 0x000fe4000ff3e0ff */
[----:B------:R-:W-:Y:S02]  /*1af0*/  USEL UR9, URZ, 0x1, UP0 ;  /* 0x00000001ff097887 */ /* 0x000fe40008000000 */
[----:B------:R-:W-:-:S02]  /*1b00*/  USEL UR23, UR23, URZ, UP0 ;  /* 0x000000ff17177287 */ /* 0x000fc40008000000 */
[----:B------:R-:W-:Y:S02]  /*1b10*/  UIADD3 UR26, UP0, UPT, UR14, 0x180, URZ ;  /* 0x000001800e1a7890 */ /* 0x000fe4000ff1e0ff */
[----:B------:R-:W-:Y:S01]  /*1b20*/  ULEA UR8, UR23, UR6, 0x3 ;  /* 0x0000000617087291 */ /* 0x000fe2000f8e18ff */
[----:B------:R-:W-:Y:S01]  /*1b30*/  LOP3.LUT R15, R15, UR9, RZ, 0x3c, !PT ;  /* 0x000000090f0f7c12 */ /* 0x000fe2000f8e3cff */
[----:B------:R-:W-:Y:S02]  /*1b40*/  ULOP3.LUT UR33, UR33, 0xfefffff8, URZ, 0xc0, !UPT ;  /* 0xfefffff821217892 */ /* 0x000fe4000f8ec0ff */
[----:B------:R-:W-:Y:S01]  /*1b50*/  UIADD3.X UR29, UPT, UPT, URZ, UR15, URZ, UP1, !UPT ;  /* 0x0000000fff1d7290 */ /* 0x000fe20008ffe4ff */
[----:B-1----:R-:W-:Y:S01]  /*1b60*/  SHF.L.U32 R2, R15, 0x1f, RZ ;  /* 0x0000001f0f027819 */ /* 0x002fe200000006ff */
[----:B------:R-:W-:Y:S02]  /*1b70*/  UIADD3 UR32, UPT, UPT, UR32, 0x8400, URZ ;  /* 0x0000840020207890 */ /* 0x000fe4000fffe0ff */
[----:B------:R-:W-:Y:S01]  /*1b80*/  UIADD3.X UR27, UPT, UPT, URZ, UR15, URZ, UP0, !UPT ;  /* 0x0000000fff1b7290 */ /* 0x000fe200087fe4ff */
[----:B------:R4:W1:Y:S01]  /*1b90*/  SYNCS.PHASECHK.TRANS64.TRYWAIT P0, [UR8+0x18], R2 ;  /* 0x00001802ff0075a7 */ /* 0x0008620008001108 */
[----:B------:R-:W-:Y:S01]  /*1ba0*/  ULEA UR8, UR17, UR6, 0xc ;  /* 0x0000000611087291 */ /* 0x000fe2000f8e60ff */
[----:B------:R-:W-:Y:S01]  /*1bb0*/  UMOV UR18, 0x0 ;  /* 0x0000000000127882 */ /* 0x000fe20000000000 */
[----:B------:R-:W-:-:S02]  /*1bc0*/  UMOV UR19, 0x10000000 ;  /* 0x1000000000137882 */ /* 0x000fc40000000000 */
[----:B------:R-:W-:Y:S01]  /*1bd0*/  UIADD3 UR8, UPT, UPT, UR8, 0x14400, URZ ;  /* 0x0001440008087890 */ /* 0x000fe2000fffe0ff */
[----:B------:R2:W-:Y:S01]  /*1be0*/  UTMALDG.3D.2CTA [UR32], [UR28], desc[UR18] ;  /* 0x000012201c0075b4 */ /* 0x0005e20008211000 */
[----:B------:R-:W-:Y:S01]  /*1bf0*/  UMOV UR10, UR34 ;  /* 0x00000022000a7c82 */ /* 0x000fe20008000000 */
[----:B------:R-:W-:Y:S01]  /*1c00*/  UMOV UR12, UR36 ;  /* 0x00000024000c7c82 */ /* 0x000fe20008000000 */
[----:B------:R-:W-:Y:S01]  /*1c10*/  UMOV UR9, UR33 ;  /* 0x0000002100097c82 */ /* 0x000fe20008000000 */
[----:B------:R-:W-:Y:S01]  /*1c20*/  UMOV UR25, UR13 ;  /* 0x0000000d00197c82 */ /* 0x000fe20008000000 */
[----:B------:R-:W-:-:S03]  /*1c30*/  UMOV UR17, UR23 ;  /* 0x0000001700117c82 */ /* 0x000fc60008000000 */
[----:B------:R4:W-:Y:S01]  /*1c40*/  UTMALDG.3D.2CTA [UR8], [UR26], desc[UR18] ;  /* 0x000012081a0075b4 */ /* 0x0009e20008211000 */
[----:B--2---:R-:W-:Y:S01]  /*1c50*/  UIADD3 UR34, UPT, UPT, UR34, 0x20, URZ ;  /* 0x0000002022227890 */ /* 0x004fe2000fffe0ff */
[----:B------:R-:W-:Y:S11]  /*1c60*/  BRA.U UP2, `(.L_x_31) ;  /* 0xfffffffd024c7547 */ /* 0x000ff6000b83ffff */
.L_x_25:
[----:B----4-:R-:W-:Y:S01]  /*1c70*/  ULEA UR8, UR23, UR6, 0x3 ;  /* 0x0000000617087291 */ /* 0x010fe2000f8e18ff */
[----:B-1----:R-:W-:Y:S01]  /*1c80*/  SHF.L.U32 R2, R15, 0x1f, RZ ;  /* 0x0000001f0f027819 */ /* 0x002fe200000006ff */
[----:B------:R-:W-:Y:S01]  /*1c90*/  @!P1 SYNCS.ARRIVE.TRANS64.A1T0 RZ, [UR6+0x78], RZ ;  /* 0x000078ffffff99a7 */ /* 0x000fe20008100006 */
[----:B------:R-:W-:-:S06]  /*1ca0*/  UISETP.GT.AND UP0, UPT, UR7, UR5, UPT ;  /* 0x000000050700728c */ /* 0x000fcc000bf04270 */
[----:B--2---:R1:W2:Y:S03]  /*1cb0*/  SYNCS.PHASECHK.TRANS64.TRYWAIT P0, [UR8+0x18], R2 ;  /* 0x00001802ff0075a7 */ /* 0x0042a60008001108 */
[----:B------:R-:W-:Y:S05]  /*1cc0*/  BRA.U !UP0, `(.L_x_32) ;  /* 0x0000000108c07547 */ /* 0x000fea000b800000 */
[----:B------:R-:W-:Y:S01]  /*1cd0*/  UIADD3 UR26, UPT, UPT, UR24, UR25, URZ ;  /* 0x00000019181a7290 */ /* 0x000fe2000fffe0ff */
[----:B------:R-:W-:-:S11]  /*1ce0*/  UMOV UR27, UR23 ;  /* 0x00000017001b7c82 */ /* 0x000fd60008000000 */
.L_x_38:
[----:B------:R-:W-:Y:S01]  /*1cf0*/  ULEA UR17, UR27, UR6, 0x3 ;  /* 0x000000061b117291 */ /* 0x000fe2000f8e18ff */
[----:B--2---:R-:W-:Y:S01]  /*1d00*/  @P5 MOV R3, 0xa000 ;  /* 0x0000a00000035802 */ /* 0x004fe20000000f00 */
[----:B-12---:R-:W-:Y:S10]  /*1d10*/  @P0 BRA `(.L_x_33) ;  /* 0x00000000000c0947 */ /* 0x006ff40003800000 */
[----:B------:R-:W-:-:S04]  /*1d20*/  SHF.L.U32 R5, R15, 0x1f, RZ ;  /* 0x0000001f0f057819 */ /* 0x000fc800000006ff */
[----:B------:R-:W2:Y:S02]  /*1d30*/  SYNCS.PHASECHK.TRANS64.TRYWAIT P0, [UR17+0x18], R5 ;  /* 0x00001805ff0075a7 */ /* 0x000ea40008001111 */
[----:B--2---:R-:W-:Y:S05]  /*1d40*/  @!P0 BRA `(.L_x_34) ;  /* 0x0000006800d48947 */ /* 0x004fea0003800000 */
.L_x_33:
[----:B------:R2:W-:Y:S01]  /*1d50*/  @P5 SYNCS.ARRIVE.TRANS64 RZ, [UR17], R3 ;  /* 0x00000003ffff59a7 */ /* 0x0005e20008000011 */
[----:B------:R-:W-:-:S04]  /*1d60*/  ULOP3.LUT UR8, UR22, 0x2, URZ, 0xfc, !UPT ;  /* 0x0000000216087892 */ /* 0x000fc8000f8efcff */
[----:B------:R-:W-:-:S09]  /*1d70*/  UISETP.NE.AND UP0, UPT, UR8, 0x2, UPT ;  /* 0x000000020800788c */ /* 0x000fd2000bf05270 */
[----:B------:R-:W-:Y:S05]  /*1d80*/  BRA.U UP0, `(.L_x_35) ;  /* 0x0000000100047547 */ /* 0x000fea000b800000 */
[----:B------:R-:W-:Y:S05]  /*1d90*/  BPT.TRAP 0x1 ;  /* 0x000000040000795c */ /* 0x000fea0000300000 */
.L_x_35:
[----:B------:R-:W-:Y:S04]  /*1da0*/  BSSY.RECONVERGENT B0, `(.L_x_36) ;  /* 0x0000003000007945 */ /* 0x000fe80003800200 */
[----:B------:R-:W-:Y:S05]  /*1db0*/  @!P4 BRA `(.L_x_37) ;  /* 0x000000000004c947 */ /* 0x000fea0003800000 */
[----:B------:R-:W-:Y:S05]  /*1dc0*/  BPT.TRAP 0x1 ;  /* 0x000000040000795c */ /* 0x000fea0000300000 */
.L_x_37:
[----:B------:R-:W-:Y:S05]  /*1dd0*/  BSYNC.RECONVERGENT B0 ;  /* 0x0000000000007941 */ /* 0x000fea0003800200 */
.L_x_36:
        /* <DEDUP_REMOVED lines=9> */
[----:B------:R-:W-:Y:S02]  /*1e70*/  USHF.L.U32 UR18, UR25, 0x5, URZ ;  /* 0x0000000519127899 */ /* 0x000fe400080006ff */
[----:B------:R-:W-:Y:S01]  /*1e80*/  ULOP3.LUT UR17, UR17, 0xfefffff8, URZ, 0xc0, !UPT ;  /* 0xfefffff811117892 */ /* 0x000fe2000f8ec0ff */
[----:B-1----:R-:W-:Y:S01]  /*1e90*/  SHF.L.U32 R2, R15, 0x1f, RZ ;  /* 0x0000001f0f027819 */ /* 0x002fe200000006ff */
[----:B------:R-:W-:Y:S02]  /*1ea0*/  UIADD3 UR16, UPT, UPT, UR16, 0x8400, URZ ;  /* 0x0000840010107890 */ /* 0x000fe4000fffe0ff */
[----:B------:R-:W-:Y:S01]  /*1eb0*/  UIADD3.X UR33, UPT, UPT, URZ, UR15, URZ, UP1, !UPT ;  /* 0x0000000fff217290 */ /* 0x000fe20008ffe4ff */
[----:B------:R4:W1:Y:S01]  /*1ec0*/  SYNCS.PHASECHK.TRANS64.TRYWAIT P0, [UR8+0x18], R2 ;  /* 0x00001802ff0075a7 */ /* 0x0008620008001108 */
[----:B------:R-:W-:-:S02]  /*1ed0*/  ULEA UR8, UR27, UR6, 0xc ;  /* 0x000000061b087291 */ /* 0x000fc4000f8e60ff */
[----:B------:R-:W-:Y:S02]  /*1ee0*/  UIADD3.X UR31, UPT, UPT, URZ, UR15, URZ, UP0, !UPT ;  /* 0x0000000fff1f7290 */ /* 0x000fe400087fe4ff */
[----:B------:R-:W-:Y:S01]  /*1ef0*/  UIADD3 UR8, UPT, UPT, UR8, 0x14400, URZ ;  /* 0x0001440008087890 */ /* 0x000fe2000fffe0ff */
[----:B------:R-:W-:Y:S01]  /*1f00*/  UMOV UR28, 0x0 ;  /* 0x00000000001c7882 */ /* 0x000fe20000000000 */
[----:B------:R-:W-:Y:S01]  /*1f10*/  UMOV UR29, 0x10000000 ;  /* 0x10000000001d7882 */ /* 0x000fe20000000000 */
[----:B------:R-:W-:Y:S01]  /*1f20*/  UMOV UR19, UR35 ;  /* 0x0000002300137c82 */ /* 0x000fe20008000000 */
[----:B------:R-:W-:Y:S01]  /*1f30*/  UMOV UR20, UR36 ;  /* 0x0000002400147c82 */ /* 0x000fe20008000000 */
[----:B------:R-:W-:Y:S01]  /*1f40*/  UMOV UR12, UR36 ;  /* 0x00000024000c7c82 */ /* 0x000fe20008000000 */
[----:B------:R-:W-:Y:S01]  /*1f50*/  UMOV UR9, UR17 ;  /* 0x0000001100097c82 */ /* 0x000fe20008000000 */
[----:B------:R-:W-:Y:S01]  /*1f60*/  UMOV UR10, UR18 ;  /* 0x00000012000a7c82 */ /* 0x000fe20008000000 */
[----:B------:R4:W-:Y:S01]  /*1f70*/  UTMALDG.3D.2CTA [UR16], [UR32], desc[UR28] ;  /* 0x00001c10200075b4 */ /* 0x0009e20008211000 */
[----:B------:R-:W-:Y:S01]  /*1f80*/  UIADD3 UR25, UPT, UPT, UR25, 0x1, URZ ;  /* 0x0000000119197890 */ /* 0x000fe2000fffe0ff */
[----:B------:R-:W-:-:S03]  /*1f90*/  UMOV UR27, UR23 ;  /* 0x00000017001b7c82 */ /* 0x000fc60008000000 */
[----:B------:R-:W-:Y:S01]  /*1fa0*/  UISETP.NE.AND UP0, UPT, UR25, UR26, UPT ;  /* 0x0000001a1900728c */ /* 0x000fe2000bf05270 */
[----:B------:R4:W-:Y:S08]  /*1fb0*/  UTMALDG.3D.2CTA [UR8], [UR30], desc[UR28] ;  /* 0x00001c081e0075b4 */ /* 0x0009f00008211000 */
[----:B----4-:R-:W-:Y:S05]  /*1fc0*/  BRA.U UP0, `(.L_x_38) ;  /* 0xfffffffd00487547 */ /* 0x010fea000b83ffff */
.L_x_32:
[----:B-1----:R-:W-:Y:S01]  /*1fd0*/  LEA R2, R14, UR6, 0x3 ;  /* 0x000000060e027c11 */ /* 0x002fe2000f8e18ff */
[----:B------:R-:W-:Y:S01]  /*1fe0*/  NOP ;  /* 0x0000000000007918 */ /* 0x000fe20000000000 */
[----:B--2---:R-:W-:Y:S02]  /*1ff0*/  SHF.L.U32 R3, R12, 0x1f, RZ ;  /* 0x0000001f0c037819 */ /* 0x004fe400000006ff */
[----:B------:R-:W-:Y:S02]  /*2000*/  LEA R4, R14, UR6, 0x4 ;  /* 0x000000060e047c11 */ /* 0x000fe4000f8e20ff */
[----:B------:R-:W1:Y:S02]  /*2010*/  SYNCS.PHASECHK.TRANS64.TRYWAIT P0, [R2+URZ+0x80], R3 ;  /* 0x00008003020075a7 */ /* 0x000e6400080011ff */
[----:B-1----:R-:W-:Y:S05]  /*2020*/  @!P0 BRA `(.L_x_39) ;  /* 0x0000006800348947 */ /* 0x002fea0003800000 */
.L_x_151:
[----:B------:R-:W2:Y:S01]  /*2030*/  LDS.128 R4, [R4+0x110] ;  /* 0x0001100004047984 */ /* 0x000ea20000000c00 */
[----:B------:R-:W-:Y:S01]  /*2040*/  ISETP.GE.AND P0, PT, R26, 0x1, PT ;  /* 0x000000011a00780c */ /* 0x000fe20003f06270 */
[----:B-1----:R-:W-:Y:S01]  /*2050*/  VIADD R2, R2, 0x90 ;  /* 0x0000009002027836 */ /* 0x002fe20000000000 */
[----:B------:R-:W-:Y:S01]  /*2060*/  @!PT LDS RZ, [RZ] ;  /* 0x00000000fffff984 */ /* 0x000fe20000000800 */
[----:B------:R-:W-:Y:S01]  /*2070*/  @!PT LDS RZ, [RZ] ;  /* 0x00000000fffff984 */ /* 0x000fe20000000800 */
[----:B------:R-:W-:Y:S01]  /*2080*/  @!PT LDS RZ, [RZ] ;  /* 0x00000000fffff984 */ /* 0x000fe20000000800 */
[----:B------:R-:W-:Y:S01]  /*2090*/  @!PT LDS RZ, [RZ] ;  /* 0x00000000fffff984 */ /* 0x000fe20000000800 */
[----:B------:R1:W-:Y:S06]  /*20a0*/  MEMBAR.ALL.CTA ;  /* 0x0000000000007992 */ /* 0x0003ec0000008000 */
[----:B-1----:R-:W1:Y:S01]  /*20b0*/  FENCE.VIEW.ASYNC.S ;  /* 0x00000000000073c6 */ /* 0x002e620000000000 */
[----:B------:R-:W-:-:S04]  /*20c0*/  PRMT R2, RZ, 0x654, R2 ;  /* 0x00000654ff027816 */ /* 0x000fc80000000002 */
[----:B-1----:R1:W-:Y:S01]  /*20d0*/  SYNCS.ARRIVE.TRANS64.RED.A1T0 RZ, [R2+URZ], RZ ;  /* 0x000000ff02ff79a7 */ /* 0x0023e200081004ff */
[----:B--2---:R-:W-:-:S13]  /*20e0*/  LOP3.LUT P2, RZ, R6, 0x1, RZ, 0xc0, !PT ;  /* 0x0000000106ff7812 */ /* 0x004fda000784c0ff */
[----:B------:R-:W-:Y:S01]  /*20f0*/  @P2 SHF.R.U32.HI R3, RZ, 0x10, R5 ;  /* 0x00000010ff032819 */ /* 0x000fe20000011605 */
[----:B------:R-:W-:Y:S01]  /*2100*/  VOTEU.ANY UP0, P2 ;  /* 0x0000000000ff7886 */ /* 0x000fe20001000100 */
[----:B------:R-:W-:Y:S02]  /*2110*/  @P2 MOV R13, R4 ;  /* 0x00000004000d2202 */ /* 0x000fe40000000f00 */
[----:B------:R-:W-:Y:S02]  /*2120*/  @P2 R2UR.BROADCAST UR8, R3 ;  /* 0x00000000030822ca */ /* 0x000fe400008e0000 */
[----:B------:R-:W-:-:S11]  /*2130*/  @P2 LOP3.LUT R11, R5, 0xffff, RZ, 0xc0, !PT ;  /* 0x0000ffff050b2812 */ /* 0x000fd600078ec0ff */
[----:B------:R-:W-:Y:S01]  /*2140*/  @UP0 UMOV UR36, UR8 ;  /* 0x0000000800240c82 */ /* 0x000fe20008000000 */
[----:B-1----:R-:W-:Y:S05]  /*2150*/  @!P0 BRA `(.L_x_40) ;  /* 0x0000000000b88947 */ /* 0x002fea0003800000 */
[----:B------:R-:W3:Y:S01]  /*2160*/  LDC.64 R4, c[0x0][0xb18] ;  /* 0x0002c600ff047b82 */ /* 0x000ee20000000a00 */
[----:B------:R-:W-:-:S07]  /*2170*/  ISETP.NE.AND P3, PT, R26, 0x1, PT ;  /* 0x000000011a00780c */ /* 0x000fce0003f65270 */
[----:B------:R-:W1:Y:S08]  /*2180*/  LDC.64 R6, c[0x0][0xb10] ;  /* 0x0002c400ff067b82 */ /* 0x000e700000000a00 */
[----:B------:R-:W2:Y:S08]  /*2190*/  LDC R18, c[0x0][0xb20] ;  /* 0x0002c800ff127b82 */ /* 0x000eb00000000800 */
[----:B------:R-:W4:Y:S01]  /*21a0*/  LDC R20, c[0x0][0xb0c] ;  /* 0x0002c300ff147b82 */ /* 0x000f220000000800 */
[----:B---3--:R-:W-:Y:S01]  /*21b0*/  IMAD.HI.U32 R19, R0, R5, RZ ;  /* 0x0000000500137227 */ /* 0x008fe200078e00ff */
[----:B------:R-:W-:-:S03]  /*21c0*/  ISETP.NE.AND P0, PT, R4, 0x1, PT ;  /* 0x000000010400780c */ /* 0x000fc60003f05270 */
[----:B------:R-:W-:-:S03]  /*21d0*/  IMAD.HI.U32 R5, R11, R5, RZ ;  /* 0x000000050b057227 */ /* 0x000fc600078e00ff */
[----:B------:R-:W3:Y:S01]  /*21e0*/  LDC.64 R2, c[0x0][0xb28] ;  /* 0x0002ca00ff027b82 */ /* 0x000ee20000000a00 */
[----:B-1----:R-:W-:-:S04]  /*21f0*/  IMAD.HI.U32 R22, R9, R6, RZ ;  /* 0x0000000609167227 */ /* 0x002fc800078e00ff */
[----:B------:R-:W-:Y:S01]  /*2200*/  IMAD.HI.U32 R24, R13, R6, RZ ;  /* 0x000000060d187227 */ /* 0x000fe200078e00ff */
[----:B------:R-:W-:Y:S02]  /*2210*/  SHF.R.U32.HI R22, RZ, R7, R22 ;  /* 0x00000007ff167219 */ /* 0x000fe40000011616 */
[-C--:B--2---:R-:W-:Y:S02]  /*2220*/  SHF.R.U32.HI R19, RZ, R18.reuse, R19 ;  /* 0x00000012ff137219 */ /* 0x084fe40000011613 */
[----:B------:R-:W-:Y:S02]  /*2230*/  SHF.R.U32.HI R18, RZ, R18, R5 ;  /* 0x00000012ff127219 */ /* 0x000fe40000011605 */
[----:B------:R-:W-:Y:S02]  /*2240*/  SEL R19, R0, R19, !P0 ;  /* 0x0000001300137207 */ /* 0x000fe40004000000 */
[----:B------:R-:W-:Y:S02]  /*2250*/  SHF.R.U32.HI R24, RZ, R7, R24 ;  /* 0x00000007ff187219 */ /* 0x000fe40000011618 */
[----:B----4-:R-:W-:-:S02]  /*2260*/  ISETP.NE.AND P1, PT, R20, 0x1, PT ;  /* 0x000000011400780c */ /* 0x010fc40003f25270 */
[----:B------:R-:W-:Y:S02]  /*2270*/  SEL R5, R11, R18, !P0 ;  /* 0x000000120b057207 */ /* 0x000fe40004000000 */
[----:B------:R-:W-:Y:S02]  /*2280*/  SEL R21, R9, R22, !P1 ;  /* 0x0000001609157207 */ /* 0x000fe40004800000 */
[----:B------:R-:W-:Y:S01]  /*2290*/  SEL R7, R13, R24, !P1 ;  /* 0x000000180d077207 */ /* 0x000fe20004800000 */
[----:B---3--:R-:W-:-:S04]  /*22a0*/  IMAD.HI.U32 R22, R19, R2, RZ ;  /* 0x0000000213167227 */ /* 0x008fc800078e00ff */
[----:B------:R-:W-:Y:S01]  /*22b0*/  IMAD.HI.U32 R6, R21, R2, RZ ;  /* 0x0000000215067227 */ /* 0x000fe200078e00ff */
[----:B------:R-:W-:-:S04]  /*22c0*/  @P3 SHF.R.U32.HI R19, RZ, R3, R22 ;  /* 0x00000003ff133219 */ /* 0x000fc80000011616 */
        /* <DEDUP_REMOVED lines=8> */
[----:B------:R-:W-:-:S04]  /*2350*/  @!P0 IMAD.HI.U32 R18, R7, R2, RZ ;  /* 0x0000000207128227 */ /* 0x000fc800078e00ff */
[----:B------:R-:W-:Y:S01]  /*2360*/  IMAD.MOV R2, RZ, RZ, -R6 ;  /* 0x000000ffff027224 */ /* 0x000fe200078e0a06 */
[----:B------:R-:W-:-:S03]  /*2370*/  @!P0 SHF.R.U32.HI R18, RZ, R3, R18 ;  /* 0x00000003ff128219 */ /* 0x000fc60000011612 */
[----:B------:R-:W-:Y:S01]  /*2380*/  IMAD R2, R26, R2, R5 ;  /* 0x000000021a027224 */ /* 0x000fe200078e0205 */
[----:B------:R-:W-:Y:S02]  /*2390*/  @!P0 SEL R3, R7, R18, !P3 ;  /* 0x0000001207038207 */ /* 0x000fe40005800000 */
[----:B------:R-:W-:-:S03]  /*23a0*/  IADD3 R18, PT, PT, -R5, RZ, RZ ;  /* 0x000000ff05127210 */ /* 0x000fc60007ffe1ff */
[--C-:B------:R-:W-:Y:S02]  /*23b0*/  @!P0 IMAD.IADD R6, R6, 0x1, -R3.reuse ;  /* 0x0000000106068824 */ /* 0x100fe400078e0a03 */
[----:B------:R-:W-:Y:S01]  /*23c0*/  @!P0 IMAD R3, R2, R21, R3 ;  /* 0x0000001502038224 */ /* 0x000fe200078e0203 */
[----:B------:R-:W-:Y:S01]  /*23d0*/  IADD3 R2, PT, PT, -R7, RZ, RZ ;  /* 0x000000ff07027210 */ /* 0x000fe20007ffe1ff */
[----:B------:R-:W-:Y:S02]  /*23e0*/  @!P0 IMAD R5, R26, R6, R7 ;  /* 0x000000061a058224 */ /* 0x000fe400078e0207 */
[----:B------:R-:W-:Y:S02]  /*23f0*/  IMAD R11, R4, R18, R11 ;  /* 0x00000012040b7224 */ /* 0x000fe400078e020b */
[----:B------:R-:W-:Y:S02]  /*2400*/  @!P0 IMAD.MOV.U32 R7, RZ, RZ, R3 ;  /* 0x000000ffff078224 */ /* 0x000fe400078e0003 */
[----:B------:R-:W-:-:S02]  /*2410*/  IMAD R2, R20, R2, R13 ;  /* 0x0000000214027224 */ /* 0x000fc400078e020d */
[----:B------:R-:W-:Y:S02]  /*2420*/  IMAD R11, R5, R4, R11 ;  /* 0x00000004050b7224 */ /* 0x000fe400078e020b */
[----:B------:R-:W-:Y:S02]  /*2430*/  IMAD R13, R7, R20, R2 ;  /* 0x00000014070d7224 */ /* 0x000fe400078e0202 */
.L_x_40:
[----:B------:R-:W1:Y:S02]  /*2440*/  LDCU UR8, c[0x0][0xb30] ;  /* 0x00016600ff0877ac */ /* 0x000e640008000800 */
[----:B-1----:R-:W-:-:S09]  /*2450*/  UISETP.NE.AND UP0, UPT, UR8, 0x1, UPT ;  /* 0x000000010800788c */ /* 0x002fd2000bf05270 */
[----:B------:R-:W-:Y:S05]  /*2460*/  BRA.U UP0, `(.L_x_41) ;  /* 0x0000000100407547 */ /* 0x000fea000b800000 */
[----:B------:R-:W1:Y:S08]  /*2470*/  LDC.64 R4, c[0x0][0xb10] ;  /* 0x0002c400ff047b82 */ /* 0x000e700000000a00 */
[----:B------:R-:W2:Y:S08]  /*2480*/  LDC.64 R2, c[0x0][0xb18] ;  /* 0x0002c600ff027b82 */ /* 0x000eb00000000a00 */
[----:B------:R-:W4:Y:S08]  /*2490*/  LDC R6, c[0x0][0xb20] ;  /* 0x0002c800ff067b82 */ /* 0x000f300000000800 */
[----:B------:R-:W3:Y:S01]  /*24a0*/  LDC R18, c[0x0][0xb0c] ;  /* 0x0002c300ff127b82 */ /* 0x000ee20000000800 */
[----:B-1----:R-:W-:-:S05]  /*24b0*/  IMAD.HI.U32 R4, R13, R4, RZ ;  /* 0x000000040d047227 */ /* 0x002fca00078e00ff */
[----:B------:R-:W-:Y:S01]  /*24c0*/  SHF.R.U32.HI R4, RZ, R5, R4 ;  /* 0x00000005ff047219 */ /* 0x000fe20000011604 */
[----:B--2---:R-:W-:Y:S01]  /*24d0*/  IMAD.HI.U32 R3, R11, R3, RZ ;  /* 0x000000030b037227 */ /* 0x004fe200078e00ff */
[----:B------:R-:W-:-:S04]  /*24e0*/  ISETP.NE.AND P0, PT, R2, 0x1, PT ;  /* 0x000000010200780c */ /* 0x000fc80003f05270 */
[----:B----4-:R-:W-:-:S04]  /*24f0*/  SHF.R.U32.HI R6, RZ, R6, R3 ;  /* 0x00000006ff067219 */ /* 0x010fc80000011603 */
[----:B------:R-:W-:Y:S02]  /*2500*/  SEL R3, R11, R6, !P0 ;  /* 0x000000060b037207 */ /* 0x000fe40004000000 */
[----:B---3--:R-:W-:-:S04]  /*2510*/  ISETP.NE.AND P1, PT, R18, 0x1, PT ;  /* 0x000000011200780c */ /* 0x008fc80003f25270 */
[----:B------:R-:W-:-:S05]  /*2520*/  SEL R4, R13, R4, !P1 ;  /* 0x000000040d047207 */ /* 0x000fca0004800000 */
[----:B------:R-:W-:Y:S02]  /*2530*/  IMAD.IADD R5, R3, 0x1, -R4 ;  /* 0x0000000103057824 */ /* 0x000fe400078e0a04 */
[----:B------:R-:W-:Y:S02]  /*2540*/  IMAD.IADD R3, R4, 0x1, -R3 ;  /* 0x0000000104037824 */ /* 0x000fe400078e0a03 */
[----:B------:R-:W-:Y:S02]  /*2550*/  IMAD R13, R5, R18, R13 ;  /* 0x00000012050d7224 */ /* 0x000fe400078e020d */
[----:B------:R-:W-:-:S07]  /*2560*/  IMAD R11, R3, R2, R11 ;  /* 0x00000002030b7224 */ /* 0x000fce00078e020b */
.L_x_41:
[----:B------:R-:W-:Y:S01]  /*2570*/  VIADD R14, R14, 0x1 ;  /* 0x000000010e0e7836 */ /* 0x000fe20000000000 */
[----:B------:R-:W-:Y:S01]  /*2580*/  PLOP3.LUT P1, PT, PT, PT, PT, 0x80, 0x8 ;  /* 0x000000000008781c */ /* 0x000fe20003f2f070 */
[----:B------:R-:W-:Y:S02]  /*2590*/  IMAD.IADD R21, R13, 0x1, R68 ;  /* 0x000000010d157824 */ /* 0x000fe400078e0244 */
[----:B------:R-:W-:Y:S01]  /*25a0*/  IMAD.IADD R20, R11, 0x1, R66 ;  /* 0x000000010b147824 */ /* 0x000fe200078e0242 */
[----:B------:R-:W-:-:S04]  /*25b0*/  ISETP.NE.AND P0, PT, R14, 0x2, PT ;  /* 0x000000020e00780c */ /* 0x000fc80003f05270 */
[----:B------:R-:W-:Y:S02]  /*25c0*/  SEL R3, RZ, 0x1, P0 ;  /* 0x00000001ff037807 */ /* 0x000fe40000000000 */
[----:B------:R-:W-:Y:S02]  /*25d0*/  SEL R14, R14, RZ, P0 ;  /* 0x000000ff0e0e7207 */ /* 0x000fe40000000000 */
[----:B------:R-:W-:Y:S01]  /*25e0*/  LOP3.LUT R12, R12, R3, RZ, 0x3c, !PT ;  /* 0x000000030c0c7212 */ /* 0x000fe200078e3cff */
[----:B------:R-:W-:Y:S06]  /*25f0*/  @P2 BRA `(.L_x_42) ;  /* 0xfffffff000582947 */ /* 0x000fec000383ffff */
[----:B------:R-:W-:Y:S01]  /*2600*/  UIADD3 UR6, UPT, UPT, UR6, 0x18, URZ ;  /* 0x0000001806067890 */ /* 0x000fe2000fffe0ff */
[----:B------:R-:W-:-:S03]  /*2610*/  SHF.L.U32 R3, R15, 0x1f, RZ ;  /* 0x0000001f0f037819 */ /* 0x000fc600000006ff */
[----:B------:R-:W-:-:S09]  /*2620*/  ULEA UR4, UR23, UR6, 0x3 ;  /* 0x0000000617047291 */ /* 0x000fd2000f8e18ff */
[----:B------:R-:W1:Y:S02]  /*2630*/  SYNCS.PHASECHK.TRANS64.TRYWAIT P0, [UR4], R3 ;  /* 0x00000003ff0075a7 */ /* 0x000e640008001104 */
[----:B-1----:R-:W-:Y:S05]  /*2640*/  @!P0 BRA `(.L_x_43) ;  /* 0x0000006000c08947 */ /* 0x002fea0003800000 */
.L_x_153:
[----:B------:R-:W-:-:S04]  /*2650*/  UIADD3 UR5, UPT, UPT, UR23, 0x1, URZ ;  /* 0x0000000117057890 */ /* 0x000fc8000fffe0ff */
[----:B------:R-:W-:-:S04]  /*2660*/  UISETP.NE.AND UP0, UPT, UR5, 0x3, UPT ;  /* 0x000000030500788c */ /* 0x000fc8000bf05270 */
[----:B------:R-:W-:Y:S02]  /*2670*/  USEL UR7, URZ, 0x1, UP0 ;  /* 0x00000001ff077887 */ /* 0x000fe40008000000 */
[----:B------:R-:W-:-:S04]  /*2680*/  USEL UR5, UR5, URZ, UP0 ;  /* 0x000000ff05057287 */ /* 0x000fc80008000000 */
[----:B------:R-:W-:Y:S01]  /*2690*/  ULEA UR4, UR5, UR6, 0x3 ;  /* 0x0000000605047291 */ /* 0x000fe2000f8e18ff */
[----:B------:R-:W-:-:S04]  /*26a0*/  LOP3.LUT R15, R15, UR7, RZ, 0x3c, !PT ;  /* 0x000000070f0f7c12 */ /* 0x000fc8000f8e3cff */
[----:B-1----:R-:W-:-:S04]  /*26b0*/  SHF.L.U32 R3, R15, 0x1f, RZ ;  /* 0x0000001f0f037819 */ /* 0x002fc800000006ff */
[----:B------:R-:W1:Y:S02]  /*26c0*/  SYNCS.PHASECHK.TRANS64.TRYWAIT P0, [UR4], R3 ;  /* 0x00000003ff0075a7 */ /* 0x000e640008001104 */
[----:B-1----:R-:W-:Y:S05]  /*26d0*/  @!P0 BRA `(.L_x_44) ;  /* 0x0000006000b48947 */ /* 0x002fea0003800000 */
.L_x_155:
[----:B------:R-:W-:-:S04]  /*26e0*/  UIADD3 UR5, UPT, UPT, UR5, 0x1, URZ ;  /* 0x0000000105057890 */ /* 0x000fc8000fffe0ff */
[----:B------:R-:W-:-:S04]  /*26f0*/  UISETP.NE.AND UP0, UPT, UR5, 0x3, UPT ;  /* 0x000000030500788c */ /* 0x000fc8000bf05270 */
[----:B------:R-:W-:Y:S02]  /*2700*/  USEL UR4, URZ, 0x1, UP0 ;  /* 0x00000001ff047887 */ /* 0x000fe40008000000 */
[----:B------:R-:W-:-:S04]  /*2710*/  USEL UR5, UR5, URZ, UP0 ;  /* 0x000000ff05057287 */ /* 0x000fc80008000000 */
[----:B------:R-:W-:Y:S01]  /*2720*/  ULEA UR5, UR5, UR6, 0x3 ;  /* 0x0000000605057291 */ /* 0x000fe2000f8e18ff */
[----:B-1----:R-:W-:-:S04]  /*2730*/  LOP3.LUT R3, R15, UR4, RZ, 0x3c, !PT ;  /* 0x000000040f037c12 */ /* 0x002fc8000f8e3cff */
[----:B------:R-:W-:Y:S01]  /*2740*/  SHF.L.U32 R3, R3, 0x1f, RZ ;  /* 0x0000001f03037819 */ /* 0x000fe200000006ff */
[----:B---3--:R-:W-:-:S07]  /*2750*/  IMAD.U32 R0, RZ, RZ, UR5 ;  /* 0x00000005ff007e24 */ /* 0x008fce000f8e00ff */
.L_x_45:
[----:B-1----:R1:W2:Y:S02]  /*2760*/  SYNCS.PHASECHK.TRANS64.TRYWAIT P0, [R0+URZ], R3 ;  /* 0x00000003000075a7 */ /* 0x0022a400080011ff */
[----:B--2---:R-:W-:Y:S05]  /*2770*/  @!P0 NANOSLEEP.SYNCS 0x989680 ;  /* 0x009896800000895d */ /* 0x004fea0003900000 */
[----:B------:R-:W2:Y:S02]  /*2780*/  @!P0 SYNCS.PHASECHK.TRANS64 P0, [R0+URZ], R3 ;  /* 0x00000003000085a7 */ /* 0x000ea400080010ff */
[----:B--2---:R-:W-:Y:S05]  /*2790*/  @P0 EXIT ;  /* 0x000000000000094d */ /* 0x004fea0003800000 */
[----:B------:R-:W-:Y:S05]  /*27a0*/  BRA `(.L_x_45) ;  /* 0xfffffffc00ec7947 */ /* 0x000fea000383ffff */
.L_x_22:
[----:B------:R-:W-:-:S04]  /*27b0*/  UISETP.NE.AND UP1, UPT, UR37, URZ, UPT ;  /* 0x000000ff2500728c */ /* 0x000fc8000bf25270 */
[----:B------:R-:W-:-:S09]  /*27c0*/  UISETP.NE.OR UP1, UPT, UR10, 0x1, UP1 ;  /* 0x000000010a00788c */ /* 0x000fd20008f25670 */
[----:B------:R-:W-:Y:S05]  /*27d0*/  BRA.U UP1, `(.L_x_46) ;  /* 0x00000005014c7547 */ /* 0x000fea000b800000 */
[----:B------:R-:W-:Y:S01]  /*27e0*/  HFMA2 R11, -RZ, RZ, 0, 0 ;  /* 0x00000000ff0b7431 */ /* 0x000fe200000001ff */
[----:B------:R-:W-:Y:S01]  /*27f0*/  ISETP.GE.U32.AND P2, PT, R10, 0x2, PT ;  /* 0x000000020a00780c */ /* 0x000fe20003f46070 */
[----:B------:R-:W-:Y:S01]  /*2800*/  IMAD.MOV.U32 R12, RZ, RZ, 0x1 ;  /* 0x00000001ff0c7424 */ /* 0x000fe200078e00ff */
[----:B------:R-:W-:Y:S01]  /*2810*/  CS2R R8, SRZ ;  /* 0x0000000000087805 */ /* 0x000fe2000001ff00 */
[----:B------:R-:W-:Y:S01]  /*2820*/  IMAD.MOV.U32 R3, RZ, RZ, RZ ;  /* 0x000000ffff037224 */ /* 0x000fe200078e00ff */
[----:B------:R-:W-:Y:S01]  /*2830*/  UMOV UR4, 0x400 ;  /* 0x0000040000047882 */ /* 0x000fe20000000000 */
[----:B------:R-:W-:Y:S01]  /*2840*/  UMOV UR6, URZ ;  /* 0x000000ff00067c82 */ /* 0x000fe20008000000 */
[----:B------:R-:W-:-:S12]  /*2850*/  ULEA UR37, UR37, UR4, 0x18 ;  /* 0x0000000425257291 */ /* 0x000fd8000f8ec0ff */
.L_x_50:
[----:B------:R-:W-:Y:S02]  /*2860*/  LEA R0, R3, UR37, 0x3 ;  /* 0x0000002503007c11 */ /* 0x000fe4000f8e18ff */
[----:B------:R-:W-:-:S03]  /*2870*/  SHF.L.U32 R5, R8, 0x1f, RZ ;  /* 0x0000001f08057819 */ /* 0x000fc600000006ff */
[----:B------:R-:W-:Y:S01]  /*2880*/  VIADD R4, R0, 0xf0 ;  /* 0x000000f000047836 */ /* 0x000fe20000000000 */
[----:B------:R-:W1:Y:S02]  /*2890*/  SYNCS.PHASECHK.TRANS64.TRYWAIT P0, [R0+URZ+0xe0], R5 ;  /* 0x0000e005000075a7 */ /* 0x000e6400080011ff */
[----:B-1----:R-:W-:Y:S05]  /*28a0*/  @!P0 BRA `(.L_x_47) ;  /* 0x0000006000588947 */ /* 0x002fea0003800000 */
.L_x_156:
[----:B------:R-:W-:Y:S01]  /*28b0*/  ULEA UR5, UR6, UR37, 0x3 ;  /* 0x0000002506057291 */ /* 0x000fe2000f8e18ff */
[----:B------:R-:W-:Y:S01]  /*28c0*/  PRMT R4, RZ, 0x654, R4 ;  /* 0x00000654ff047816 */ /* 0x000fe20000000004 */
[----:B-1----:R-:W-:Y:S01]  /*28d0*/  @!P2 IMAD.MOV.U32 R5, RZ, RZ, 0x10 ;  /* 0x00000010ff05a424 */ /* 0x002fe200078e00ff */
[----:B------:R-:W-:Y:S01]  /*28e0*/  SHF.L.U32 R7, R12, 0x1f, RZ ;  /* 0x0000001f0c077819 */ /* 0x000fe200000006ff */
[----:B------:R-:W-:Y:S01]  /*28f0*/  UIADD3 UR4, UPT, UPT, UR5, 0x80, URZ ;  /* 0x0000008005047890 */ /* 0x000fe2000fffe0ff */
[----:B------:R1:W-:Y:S05]  /*2900*/  SYNCS.ARRIVE.TRANS64.RED.A1T0 RZ, [R4+URZ], RZ ;  /* 0x000000ff04ff79a7 */ /* 0x0003ea00081004ff */
[----:B------:R-:W-:Y:S01]  /*2910*/  IMAD.U32 R13, RZ, RZ, UR4 ;  /* 0x00000004ff0d7e24 */ /* 0x000fe2000f8e00ff */
[----:B------:R-:W2:Y:S04]  /*2920*/  SYNCS.PHASECHK.TRANS64.TRYWAIT P0, [UR5+0x90], R7 ;  /* 0x00009007ff0075a7 */ /* 0x000ea80008001105 */
[----:B------:R-:W-:Y:S01]  /*2930*/  PRMT R13, R10, 0x654, R13 ;  /* 0x000006540a0d7816 */ /* 0x000fe2000000000d */
[----:B-12---:R-:W-:Y:S06]  /*2940*/  @!P0 BRA `(.L_x_48) ;  /* 0x0000006000448947 */ /* 0x006fec0003800000 */
.L_x_158:
[----:B------:R-:W-:Y:S01]  /*2950*/  ULEA UR4, UR6, UR37, 0x4 ;  /* 0x0000002506047291 */ /* 0x000fe2000f8e20ff */
[----:B------:R-:W-:Y:S01]  /*2960*/  SEL R2, R13, R2, !P2 ;  /* 0x000000020d027207 */ /* 0x000fe20005000000 */
[----:B------:R-:W-:Y:S01]  /*2970*/  UIADD3 UR5, UPT, UPT, UR5, 0x80, URZ ;  /* 0x0000008005057890 */ /* 0x000fe2000fffe0ff */
[----:B-1----:R-:W-:Y:S01]  /*2980*/  LEA R0, R11, UR37, 0x3 ;  /* 0x000000250b007c11 */ /* 0x002fe2000f8e18ff */
[----:B------:R-:W-:Y:S01]  /*2990*/  UIADD3 UR4, UPT, UPT, UR4, 0x110, URZ ;  /* 0x0000011004047890 */ /* 0x000fe2000fffe0ff */
[----:B------:R1:W-:Y:S01]  /*29a0*/  @!P2 SYNCS.ARRIVE.TRANS64.RED RZ, [R2+URZ], R5 ;  /* 0x0000000502ffa9a7 */ /* 0x0003e200080004ff */
[----:B------:R-:W-:Y:S01]  /*29b0*/  UIADD3 UR6, UPT, UPT, UR6, 0x1, URZ ;  /* 0x0000000106067890 */ /* 0x000fe2000fffe0ff */
[----:B------:R-:W-:-:S03]  /*29c0*/  VIADD R3, R3, 0x1 ;  /* 0x0000000103037836 */ /* 0x000fc60000000000 */
[----:B------:R-:W-:Y:S02]  /*29d0*/  UISETP.NE.AND UP0, UPT, UR6, 0x2, UPT ;  /* 0x000000020600788c */ /* 0x000fe4000bf05270 */
[----:B------:R-:W-:Y:S01]  /*29e0*/  ISETP.NE.AND P0, PT, R3, 0x2, PT ;  /* 0x000000020300780c */ /* 0x000fe20003f05270 */
[----:B------:R-:W-:Y:S06]  /*29f0*/  UGETNEXTWORKID.BROADCAST [UR4], [UR5] ;  /* 0x00000000040073ca */ /* 0x000fec0008000100 */
[----:B------:R-:W-:Y:S02]  /*2a00*/  USEL UR4, URZ, 0x1, UP0 ;  /* 0x00000001ff047887 */ /* 0x000fe40008000000 */
[----:B------:R-:W-:-:S04]  /*2a10*/  USEL UR6, UR6, URZ, UP0 ;  /* 0x000000ff06067287 */ /* 0x000fc80008000000 */
[----:B------:R-:W-:Y:S02]  /*2a20*/  LOP3.LUT R12, R12, UR4, RZ, 0x3c, !PT ;  /* 0x000000040c0c7c12 */ /* 0x000fe4000f8e3cff */
[----:B-1----:R-:W-:-:S04]  /*2a30*/  SHF.L.U32 R5, R9, 0x1f, RZ ;  /* 0x0000001f09057819 */ /* 0x002fc800000006ff */
[----:B------:R-:W1:Y:S02]  /*2a40*/  SYNCS.PHASECHK.TRANS64.TRYWAIT P1, [R0+URZ+0x80], R5 ;  /* 0x00008005000075a7 */ /* 0x000e6400080211ff */
[----:B-1----:R-:W-:Y:S05]  /*2a50*/  @!P1 BRA `(.L_x_49) ;  /* 0x0000006000189947 */ /* 0x002fea0003800000 */
.L_x_159:
[----:B------:R-:W-:Y:S01]  /*2a60*/  LEA R4, R11, UR37, 0x4 ;  /* 0x000000250b047c11 */ /* 0x000fe2000f8e20ff */
[----:B-1----:R-:W-:Y:S01]  /*2a70*/  VIADD R0, R0, 0x90 ;  /* 0x0000009000007836 */ /* 0x002fe20000000000 */
[----:B------:R-:W-:Y:S01]  /*2a80*/  SEL R3, R3, RZ, P0 ;  /* 0x000000ff03037207 */ /* 0x000fe20000000000 */
[----:B------:R-:W-:-:S03]  /*2a90*/  VIADD R11, R11, 0x1 ;  /* 0x000000010b0b7836 */ /* 0x000fc60000000000 */
[----:B------:R-:W1:Y:S01]  /*2aa0*/  LDS.128 R4, [R4+0x110] ;  /* 0x0001100004047984 */ /* 0x000e620000000c00 */
[----:B------:R-:W-:Y:S02]  /*2ab0*/  PRMT R0, RZ, 0x654, R0 ;  /* 0x00000654ff007816 */ /* 0x000fe40000000000 */
[C---:B------:R-:W-:Y:S01]  /*2ac0*/  ISETP.NE.AND P1, PT, R11.reuse, 0x2, PT ;  /* 0x000000020b00780c */ /* 0x040fe20003f25270 */
[----:B------:R-:W-:Y:S01]  /*2ad0*/  @!PT LDS RZ, [RZ] ;  /* 0x00000000fffff984 */ /* 0x000fe20000000800 */
[----:B------:R-:W-:Y:S01]  /*2ae0*/  @!PT LDS RZ, [RZ] ;  /* 0x00000000fffff984 */ /* 0x000fe20000000800 */
[----:B------:R-:W-:Y:S01]  /*2af0*/  @!PT LDS RZ, [RZ] ;  /* 0x00000000fffff984 */ /* 0x000fe20000000800 */
[----:B------:R-:W-:Y:S01]  /*2b00*/  @!PT LDS RZ, [RZ] ;  /* 0x00000000fffff984 */ /* 0x000fe20000000800 */
[----:B------:R2:W-:Y:S06]  /*2b10*/  MEMBAR.ALL.CTA ;  /* 0x0000000000007992 */ /* 0x0005ec0000008000 */
[----:B--2---:R-:W2:Y:S01]  /*2b20*/  FENCE.VIEW.ASYNC.S ;  /* 0x00000000000073c6 */ /* 0x004ea20000000000 */
[----:B------:R-:W-:Y:S01]  /*2b30*/  SEL R11, R11, RZ, P1 ;  /* 0x000000ff0b0b7207 */ /* 0x000fe20000800000 */
[----:B--2---:R2:W-:Y:S01]  /*2b40*/  SYNCS.ARRIVE.TRANS64.RED.A1T0 RZ, [R0+URZ], RZ ;  /* 0x000000ff00ff79a7 */ /* 0x0045e200081004ff */
[----:B-1----:R-:W-:-:S02]  /*2b50*/  LOP3.LUT P3, RZ, R6, 0x1, RZ, 0xc0, !PT ;  /* 0x0000000106ff7812 */ /* 0x002fc4000786c0ff */
[----:B------:R-:W-:-:S04]  /*2b60*/  SEL R5, RZ, 0x1, P0 ;  /* 0x00000001ff057807 */ /* 0x000fc80000000000 */
[----:B------:R-:W-:Y:S02]  /*2b70*/  LOP3.LUT R8, R8, R5, RZ, 0x3c, !PT ;  /* 0x0000000508087212 */ /* 0x000fe400078e3cff */
[----:B--2---:R-:W-:-:S04]  /*2b80*/  SEL R0, RZ, 0x1, P1 ;  /* 0x00000001ff007807 */ /* 0x004fc80000800000 */
[----:B------:R-:W-:Y:S01]  /*2b90*/  LOP3.LUT R9, R9, R0, RZ, 0x3c, !PT ;  /* 0x0000000009097212 */ /* 0x000fe200078e3cff */
[----:B------:R-:W-:Y:S06]  /*2ba0*/  @P3 BRA `(.L_x_50) ;  /* 0xfffffffc002c3947 */ /* 0x000fec000383ffff */
[----:B------:R-:W-:Y:S01]  /*2bb0*/  ULEA UR5, UR6, UR37, 0x3 ;  /* 0x0000002506057291 */ /* 0x000fe2000f8e18ff */
[----:B------:R-:W-:-:S08]  /*2bc0*/  SHF.L.U32 R3, R12, 0x1f, RZ ;  /* 0x0000001f0c037819 */ /* 0x000fd000000006ff */
[----:B------:R-:W1:Y:S02]  /*2bd0*/  SYNCS.PHASECHK.TRANS64 P0, [UR5+0x90], R3 ;  /* 0x00009003ff0075a7 */ /* 0x000e640008001005 */
[----:B-1----:R-:W-:Y:S05]  /*2be0*/  @P0 BRA `(.L_x_51) ;  /* 0x0000000000080947 */ /* 0x002fea0003800000 */
[----:B------:R-:W1:Y:S02]  /*2bf0*/  SYNCS.PHASECHK.TRANS64.TRYWAIT P0, [UR5+0x90], R3 ;  /* 0x00009003ff0075a7 */ /* 0x000e640008001105 */
[----:B-1----:R-:W-:Y:S05]  /*2c00*/  @!P0 BRA `(.L_x_52) ;  /* 0x0000005c00c08947 */ /* 0x002fea0003800000 */
.L_x_51:
[----:B------:R-:W-:-:S04]  /*2c10*/  UIADD3 UR4, UPT, UPT, UR6, 0x1, URZ ;  /* 0x0000000106047890 */ /* 0x000fc8000fffe0ff */
[----:B------:R-:W-:-:S04]  /*2c20*/  UISETP.NE.AND UP0, UPT, UR4, 0x2, UPT ;  /* 0x000000020400788c */ /* 0x000fc8000bf05270 */
[----:B------:R-:W-:Y:S02]  /*2c30*/  USEL UR7, URZ, 0x1, UP0 ;  /* 0x00000001ff077887 */ /* 0x000fe40008000000 */
[----:B------:R-:W-:-:S04]  /*2c40*/  USEL UR4, UR4, URZ, UP0 ;  /* 0x000000ff04047287 */ /* 0x000fc80008000000 */
[----:B------:R-:W-:Y:S01]  /*2c50*/  ULEA UR4, UR4, UR37, 0x3 ;  /* 0x0000002504047291 */ /* 0x000fe2000f8e18ff */
[----:B-1----:R-:W-:-:S04]  /*2c60*/  LOP3.LUT R3, R12, UR7, RZ, 0x3c, !PT ;  /* 0x000000070c037c12 */ /* 0x002fc8000f8e3cff */
[----:B------:R-:W-:-:S04]  /*2c70*/  SHF.L.U32 R0, R3, 0x1f, RZ ;  /* 0x0000001f03007819 */ /* 0x000fc800000006ff */
[----:B------:R-:W1:Y:S02]  /*2c80*/  SYNCS.PHASECHK.TRANS64 P0, [UR4+0x90], R0 ;  /* 0x00009000ff0075a7 */ /* 0x000e640008001004 */
[----:B-1----:R-:W-:Y:S05]  /*2c90*/  @P0 EXIT ;  /* 0x000000000000094d */ /* 0x002fea0003800000 */
[----:B------:R-:W-:Y:S02]  /*2ca0*/  SHF.L.U32 R3, R3, 0x1f, RZ ;  /* 0x0000001f03037819 */ /* 0x000fe400000006ff */
[----:B------:R-:W-:-:S07]  /*2cb0*/  MOV R0, UR4 ;  /* 0x0000000400007c02 */ /* 0x000fce0008000f00 */
.L_x_53:
[----:B-1----:R1:W2:Y:S02]  /*2cc0*/  SYNCS.PHASECHK.TRANS64.TRYWAIT P0, [R0+URZ+0x90], R3 ;  /* 0x00009003000075a7 */ /* 0x0022a400080011ff */
[----:B--2---:R-:W-:Y:S05]  /*2cd0*/  @!P0 NANOSLEEP.SYNCS 0x989680 ;  /* 0x009896800000895d */ /* 0x004fea0003900000 */
[----:B------:R-:W2:Y:S02]  /*2ce0*/  @!P0 SYNCS.PHASECHK.TRANS64 P0, [R0+URZ+0x90], R3 ;  /* 0x00009003000085a7 */ /* 0x000ea400080010ff */
[----:B--2---:R-:W-:Y:S05]  /*2cf0*/  @P0 EXIT ;  /* 0x000000000000094d */ /* 0x004fea0003800000 */
[----:B------:R-:W-:Y:S05]  /*2d00*/  BRA `(.L_x_53) ;  /* 0xfffffffc00ec7947 */ /* 0x000fea000383ffff */
.L_x_46:
[----:B------:R-:W-:Y:S05]  /*2d10*/  BRA.U UP4, `(.L_x_54) ;  /* 0x0000001104d87547 */ /* 0x000fea000b800000 */
[----:B------:R-:W-:Y:S01]  /*2d20*/  UMOV UR6, 0x40 ;  /* 0x0000004000067882 */ /* 0x000fe20000000000 */
[----:B------:R-:W-:Y:S01]  /*2d30*/  NOP ;  /* 0x0000000000007918 */ /* 0x000fe20000000000 */
[----:B------:R-:W-:Y:S01]  /*2d40*/  ULEA UR6, UR37, UR6, 0x18 ;  /* 0x0000000625067291 */ /* 0x000fe2000f8ec0ff */
[----:B------:R-:W-:Y:S02]  /*2d50*/  UMOV UR7, 0x400 ;  /* 0x0000040000077882 */ /* 0x000fe40000000000 */
[----:B------:R-:W-:-:S06]  /*2d60*/  ULEA UR37, UR37, UR7, 0x18 ;  /* 0x0000000725257291 */ /* 0x000fcc000f8ec0ff */
[----:B------:R-:W1:Y:S02]  /*2d70*/  LDS.U8 R2, [UR6+0x1c] ;  /* 0x00001c06ff027984 */ /* 0x000e640008000000 */
[----:B-1----:R-:W-:-:S13]  /*2d80*/  ISETP.NE.AND P0, PT, R2, RZ, PT ;  /* 0x000000ff0200720c */ /* 0x002fda0003f05270 */
[----:B------:R-:W-:Y:S05]  /*2d90*/  @P0 BRA `(.L_x_55) ;  /* 0x0000000400080947 */ /* 0x000fea0003800000 */
[----:B------:R-:W-:Y:S02]  /*2da0*/  UISETP.NE.U32.AND UP0, UPT, UR5, 0x1, UPT ;  /* 0x000000010500788c */ /* 0x000fe4000bf05070 */
[----:B------:R-:W-:-:S07]  /*2db0*/  UIADD3 UR8, UPT, UPT, UR6, 0x8, URZ ;  /* 0x0000000806087890 */ /* 0x000fce000fffe0ff */
[----:B------:R-:W-:Y:S05]  /*2dc0*/  BRA.U !UP0, `(.L_x_56) ;  /* 0x00000001089c7547 */ /* 0x000fea000b800000 */
[----:B------:R-:W-:Y:S01]  /*2dd0*/  ELECT P0, URZ, PT ;  /* 0x0000000000ff782f */ /* 0x000fe20003800000 */
[----:B------:R-:W-:-:S12]  /*2de0*/  BSSY B0, `(.L_x_56) ;  /* 0x0000025000007945 */ /* 0x000fd80003800000 */
[----:B------:R-:W-:Y:S05]  /*2df0*/  @!P0 BRA `(.L_x_57) ;  /* 0x00000000008c8947 */ /* 0x000fea0003800000 */
[----:B------:R-:W-:-:S05]  /*2e00*/  UMOV UR7, 0x10 ;  /* 0x0000001000077882 */ /* 0x000fca0000000000 */
[----:B------:R-:W-:Y:S04]  /*2e10*/  DEPBAR.LE SB1, 0x36 ;  /* 0x00009d800000791a */ /* 0x000fe80000000000 */
[----:B------:R-:W1:Y:S02]  /*2e20*/  UTCATOMSWS.2CTA.FIND_AND_SET.ALIGN UP1, UR7, UR7 ;  /* 0x00000007000775e3 */ /* 0x000e640008220800 */
[----:B-1----:R-:W-:Y:S01]  /*2e30*/  MOV R11, UR7 ;  /* 0x00000007000b7c02 */ /* 0x002fe20008000f00 */
[----:B------:R-:W-:Y:S06]  /*2e40*/  BRA.U UP1, `(.L_x_58) ;  /* 0x0000000101187547 */ /* 0x000fec000b800000 */
.L_x_59:
[----:B------:R-:W-:Y:S05]  /*2e50*/  NANOSLEEP 0x64 ;  /* 0x000000640000795d */ /* 0x000fea0003800000 */
[----:B------:R-:W-:-:S05]  /*2e60*/  UMOV UR7, 0x10 ;  /* 0x0000001000077882 */ /* 0x000fca0000000000 */
[----:B------:R-:W-:Y:S04]  /*2e70*/  DEPBAR.LE SB1, 0x36 ;  /* 0x00009d800000791a */ /* 0x000fe80000000000 */
[----:B------:R-:W1:Y:S02]  /*2e80*/  UTCATOMSWS.2CTA.FIND_AND_SET.ALIGN UP1, UR7, UR7 ;  /* 0x00000007000775e3 */ /* 0x000e640008220800 */
[----:B-1----:R-:W-:Y:S01]  /*2e90*/  MOV R11, UR7 ;  /* 0x00000007000b7c02 */ /* 0x002fe20008000f00 */
[----:B------:R-:W-:Y:S05]  /*2ea0*/  BRA.U !UP1, `(.L_x_59) ;  /* 0xfffffffd09e87547 */ /* 0x000fea000b83ffff */
.L_x_58:
[----:B------:R-:W1:Y:S01]  /*2eb0*/  LDS R5, [UR6+0x10] ;  /* 0x00001006ff057984 */ /* 0x000e620008000800 */
[----:B------:R-:W-:Y:S01]  /*2ec0*/  IMAD.U32 R3, RZ, RZ, UR37 ;  /* 0x00000025ff037e24 */ /* 0x000fe2000f8e00ff */
[----:B------:R-:W-:-:S03]  /*2ed0*/  MOV R2, UR4 ;  /* 0x0000000400027c02 */ /* 0x000fc60008000f00 */
[----:B------:R-:W-:Y:S01]  /*2ee0*/  VIADD R3, R3, 0x130 ;  /* 0x0000013003037836 */ /* 0x000fe20000000000 */
[----:B-1----:R-:W-:-:S04]  /*2ef0*/  SHF.L.U32 R5, R5, 0x1f, RZ ;  /* 0x0000001f05057819 */ /* 0x002fc800000006ff */
[----:B------:R-:W1:Y:S02]  /*2f00*/  SYNCS.PHASECHK.TRANS64.TRYWAIT P0, [UR6+0x8], R5 ;  /* 0x00000805ff0075a7 */ /* 0x000e640008001106 */
[----:B-1----:R-:W-:Y:S05]  /*2f10*/  @P0 BRA `(.L_x_60) ;  /* 0x0000000000080947 */ /* 0x002fea0003800000 */
[----:B------:R-:W1:Y:S02]  /*2f20*/  SYNCS.PHASECHK.TRANS64.TRYWAIT P0, [UR6+0x8], R5 ;  /* 0x00000805ff0075a7 */ /* 0x000e640008001106 */
[----:B-1----:R-:W-:Y:S05]  /*2f30*/  @!P0 BRA `(.L_x_61) ;  /* 0x0000005c000c8947 */ /* 0x002fea0003800000 */
.L_x_60:
[----:B-1----:R-:W-:Y:S01]  /*2f40*/  HFMA2 R4, -RZ, RZ, 0, 5.9604644775390625e-08 ;  /* 0x00000001ff047431 */ /* 0x002fe200000001ff */
[----:B------:R-:W-:Y:S01]  /*2f50*/  UPRMT UR7, UR4, 0x654, UR8 ;  /* 0x0000065404077896 */ /* 0x000fe20008000008 */
[----:B------:R-:W-:Y:S01]  /*2f60*/  IMAD.MOV.U32 R6, RZ, RZ, 0xffff ;  /* 0x0000ffffff067424 */ /* 0x000fe200078e00ff */
[----:B------:R-:W-:Y:S01]  /*2f70*/  PRMT R2, R2, 0x654, R3 ;  /* 0x0000065402027816 */ /* 0x000fe20000000003 */
[----:B------:R-:W-:Y:S02]  /*2f80*/  IMAD.MOV.U32 R5, RZ, RZ, 0x4 ;  /* 0x00000004ff057424 */ /* 0x000fe400078e00ff */
[----:B------:R-:W-:Y:S01]  /*2f90*/  IMAD.SHL.U32 R9, R11, 0x20, RZ ;  /* 0x000000200b097824 */ /* 0x000fe200078e00ff */
[----:B------:R-:W-:Y:S02]  /*2fa0*/  MOV R3, UR7 ;  /* 0x0000000700037c02 */ /* 0x000fe40008000f00 */
[-C--:B------:R-:W-:Y:S01]  /*2fb0*/  SHF.L.U32 R7, R6, R11.reuse, RZ ;  /* 0x0000000b06077219 */ /* 0x080fe200000006ff */
[----:B------:R1:W-:Y:S01]  /*2fc0*/  SYNCS.ARRIVE.TRANS64.RED RZ, [UR7], R5 ;  /* 0x00000005ffff79a7 */ /* 0x0003e20008000407 */
[----:B------:R-:W-:Y:S01]  /*2fd0*/  SHF.L.U32 R6, R4, R11, RZ ;  /* 0x0000000b04067219 */ /* 0x000fe200000006ff */
[----:B------:R1:W-:Y:S04]  /*2fe0*/  STS [UR37+0x130], R9 ;  /* 0x00013009ff007988 */ /* 0x0003e80008000825 */
[----:B------:R1:W-:Y:S04]  /*2ff0*/  STAS [R2.64], R11 ;  /* 0x0000000b02007dbd */ /* 0x0003e8000c0008ff */
[----:B------:R1:W-:Y:S04]  /*3000*/  ATOMS.OR RZ, [UR6+0x14], R7 ;  /* 0x00001407ffff798c */ /* 0x0003e8000b000006 */
[----:B------:R1:W-:Y:S04]  /*3010*/  ATOMS.OR RZ, [UR6+0x18], R6 ;  /* 0x00001806ffff798c */ /* 0x0003e8000b000006 */
[----:B------:R1:W-:Y:S02]  /*3020*/  ATOMS.XOR RZ, [UR6+0x10], R4 ;  /* 0x00001004ffff798c */ /* 0x0003e4000b800006 */
.L_x_57:
[----:B------:R-:W-:Y:S05]  /*3030*/  BSYNC B0 ;  /* 0x0000000000007941 */ /* 0x000fea0003800000 */
.L_x_56:
[----:B------:R-:W-:Y:S05]  /*3040*/  BRA.U UP0, `(.L_x_62) ;  /* 0x00000001006c7547 */ /* 0x000fea000b800000 */
[----:B------:R-:W-:-:S03]  /*3050*/  UMOV UR7, 0xffffffff ;  /* 0xffffffff00077882 */ /* 0x000fc60000000000 */
[----:B------:R-:W-:Y:S05]  /*3060*/  BRA.DIV UR7, `(.L_x_63) ;  /* 0x0000005a07d87947 */ /* 0x000fea000b800000 */
[----:B------:R-:W-:-:S13]  /*3070*/  ELECT P6, URZ, PT ;  /* 0x0000000000ff782f */ /* 0x000fda00038c0000 */
.L_x_163:
[----:B------:R-:W-:Y:S05]  /*3080*/  @!P6 BRA `(.L_x_62) ;  /* 0x00000000005ce947 */ /* 0x000fea0003800000 */
[----:B-1----:R-:W1:Y:S02]  /*3090*/  LDS R3, [UR6+0x10] ;  /* 0x00001006ff037984 */ /* 0x002e640008000800 */
[----:B-1----:R-:W-:-:S04]  /*30a0*/  SHF.L.U32 R3, R3, 0x1f, RZ ;  /* 0x0000001f03037819 */ /* 0x002fc800000006ff */
[----:B------:R-:W1:Y:S02]  /*30b0*/  SYNCS.PHASECHK.TRANS64.TRYWAIT P0, [UR6+0x8], R3 ;  /* 0x00000803ff0075a7 */ /* 0x000e640008001106 */
[----:B-1----:R-:W-:Y:S05]  /*30c0*/  @P0 BRA `(.L_x_64) ;  /* 0x0000000000080947 */ /* 0x002fea0003800000 */
[----:B------:R-:W1:Y:S02]  /*30d0*/  SYNCS.PHASECHK.TRANS64.TRYWAIT P0, [UR6+0x8], R3 ;  /* 0x00000803ff0075a7 */ /* 0x000e640008001106 */
[----:B-1----:R-:W-:Y:S05]  /*30e0*/  @!P0 BRA `(.L_x_65) ;  /* 0x0000005800d88947 */ /* 0x002fea0003800000 */
.L_x_64:
[----:B------:R-:W2:Y:S01]  /*30f0*/  LDS R5, [UR37+0x130] ;  /* 0x00013025ff057984 */ /* 0x000ea20008000800 */
[----:B-1----:R-:W-:Y:S02]  /*3100*/  HFMA2 R2, -RZ, RZ, 0, 5.9604644775390625e-08 ;  /* 0x00000001ff027431 */ /* 0x002fe400000001ff */
[----:B------:R-:W-:Y:S01]  /*3110*/  IMAD.MOV.U32 R3, RZ, RZ, 0xffff ;  /* 0x0000ffffff037424 */ /* 0x000fe200078e00ff */
[----:B------:R-:W-:Y:S01]  /*3120*/  UPRMT UR7, UR4, 0x654, UR8 ;  /* 0x0000065404077896 */ /* 0x000fe20008000008 */
[----:B--2---:R-:W-:-:S03]  /*3130*/  IMAD.SHL.U32 R4, R5, 0x20, RZ ;  /* 0x0000002005047824 */ /* 0x004fc600078e00ff */
[-C--:B------:R-:W-:Y:S02]  /*3140*/  SHF.L.U32 R3, R3, R5.reuse, RZ ;  /* 0x0000000503037219 */ /* 0x080fe400000006ff */
[----:B------:R-:W-:Y:S01]  /*3150*/  SHF.L.U32 R5, R2, R5, RZ ;  /* 0x0000000502057219 */ /* 0x000fe200000006ff */
[----:B------:R2:W-:Y:S04]  /*3160*/  STS [UR37+0x130], R4 ;  /* 0x00013004ff007988 */ /* 0x0005e80008000825 */
[----:B------:R2:W-:Y:S04]  /*3170*/  ATOMS.OR RZ, [UR6+0x14], R3 ;  /* 0x00001403ffff798c */ /* 0x0005e8000b000006 */
[----:B------:R2:W-:Y:S01]  /*3180*/  ATOMS.OR RZ, [UR6+0x18], R5 ;  /* 0x00001805ffff798c */ /* 0x0005e2000b000006 */
[----:B------:R-:W-:Y:S03]  /*3190*/  SYNCS.ARRIVE.TRANS64.RED.A1T0 RZ, [UR7], RZ ;  /* 0x000000ffffff79a7 */ /* 0x000fe60008100407 */
[----:B------:R2:W-:Y:S01]  /*31a0*/  ATOMS.XOR RZ, [UR6+0x10], R2 ;  /* 0x00001002ffff798c */ /* 0x0005e2000b800006 */
[----:B------:R-:W-:Y:S05]  /*31b0*/  BRA `(.L_x_62) ;  /* 0x0000000000107947 */ /* 0x000fea0003800000 */
.L_x_55:
[----:B------:R-:W-:-:S05]  /*31c0*/  MOV R2, 0xffffffff ;  /* 0xffffffff00027802 */ /* 0x000fca0000000f00 */
[----:B------:R1:W-:Y:S02]  /*31d0*/  STS [UR37+0x130], R2 ;  /* 0x00013002ff007988 */ /* 0x0003e40008000825 */
[----:B-1----:R-:W-:Y:S02]  /*31e0*/  MOV R2, 0x3200 ;  /* 0x0000320000027802 */ /* 0x002fe40000000f00 */
[----:B-----5:R-:W-:Y:S05]  /*31f0*/  CALL.REL.NOINC `($__internal_1_$__cuda_sm10x_tcgen05_guardrail_trap_phase_invalid_during_alloc) ;  /* 0x0000006000ac7944 */ /* 0x020fea0003c00000 */
.L_x_62:
[----:B------:R-:W-:Y:S05]  /*3200*/  WARPSYNC.ALL ;  /* 0x0000000000007948 */ /* 0x000fea0003800000 */
[----:B------:R-:W3:Y:S01]  /*3210*/  S2UR UR7, SR_CgaCtaId ;  /* 0x00000000000779c3 */ /* 0x000ee20000008800 */
[----:B------:R-:W-:Y:S01]  /*3220*/  UMOV UR6, 0x400 ;  /* 0x0000040000067882 */ /* 0x000fe20000000000 */
[----:B------:R-:W-:-:S06]  /*3230*/  NOP ;  /* 0x0000000000007918 */ /* 0x000fcc0000000000 */
[----:B------:R-:W-:Y:S06]  /*3240*/  BAR.ARV 0x6, 0xa0 ;  /* 0x0182800000007b1d */ /* 0x000fec0000002000 */
[----:B------:R-:W4:Y:S01]  /*3250*/  LDCU UR8, c[0x0][0x38c] ;  /* 0x00007180ff0877ac */ /* 0x000f220008000800 */
[----:B------:R-:W-:Y:S01]  /*3260*/  LOP3.LUT R0, R0, 0xffff, RZ, 0xc0, !PT ;  /* 0x0000ffff00007812 */ /* 0x000fe200078ec0ff */
[----:B-1----:R-:W-:Y:S01]  /*3270*/  IMAD.MOV.U32 R9, RZ, RZ, 0x1 ;  /* 0x00000001ff097424 */ /* 0x002fe200078e00ff */
[----:B------:R-:W-:Y:S01]  /*3280*/  LOP3.LUT R8, R8, 0xffff, RZ, 0xc0, !PT ;  /* 0x0000ffff08087812 */ /* 0x000fe200078ec0ff */
[----:B------:R-:W-:Y:S01]  /*3290*/  UMOV UR19, URZ ;  /* 0x000000ff00137c82 */ /* 0x000fe20008000000 */
[----:B------:R-:W-:Y:S01]  /*32a0*/  R2UR UR11, R0 ;  /* 0x00000000000b72ca */ /* 0x000fe200000e0000 */
[----:B------:R-:W-:Y:S01]  /*32b0*/  UMOV UR18, URZ ;  /* 0x000000ff00127c82 */ /* 0x000fe20008000000 */
[----:B------:R-:W-:Y:S01]  /*32c0*/  R2UR UR12, R8 ;  /* 0x00000000080c72ca */ /* 0x000fe200000e0000 */
[----:B------:R-:W-:Y:S01]  /*32d0*/  IMAD.MOV.U32 R8, RZ, RZ, RZ ;  /* 0x000000ffff087224 */ /* 0x000fe200078e00ff */
[----:B------:R-:W-:Y:S01]  /*32e0*/  UMOV UR17, URZ ;  /* 0x000000ff00117c82 */ /* 0x000fe20008000000 */
[----:B---3--:R-:W-:-:S02]  /*32f0*/  ULEA UR7, UR7, UR6, 0x18 ;  /* 0x0000000607077291 */ /* 0x008fc4000f8ec0ff */
[----:B------:R-:W-:Y:S02]  /*3300*/  UISETP.NE.AND UP2, UPT, UR5, URZ, UPT ;  /* 0x000000ff0500728c */ /* 0x000fe4000bf45270 */
[----:B------:R-:W-:Y:S02]  /*3310*/  UIADD3 UR13, UPT, UPT, UR7, 0x8400, URZ ;  /* 0x00008400070d7890 */ /* 0x000fe4000fffe0ff */
[----:B------:R-:W-:Y:S02]  /*3320*/  UIADD3 UR14, UPT, UPT, UR7, 0x14400, URZ ;  /* 0x00014400070e7890 */ /* 0x000fe4000fffe0ff */
[----:B----4-:R-:W-:Y:S01]  /*3330*/  UIADD3 UR8, UPT, UPT, UR8, 0x1f, URZ ;  /* 0x0000001f08087890 */ /* 0x010fe2000fffe0ff */
[----:B--2---:R-:W1:Y:S01]  /*3340*/  LDS R2, [UR7+0x130] ;  /* 0x00013007ff027984 */ /* 0x004e620008000800 */
[----:B------:R-:W-:Y:S02]  /*3350*/  USHF.R.U32.HI UR13, URZ, 0x4, UR13 ;  /* 0x00000004ff0d7899 */ /* 0x000fe4000801160d */
[----:B------:R-:W-:-:S02]  /*3360*/  USHF.R.S32.HI UR6, URZ, 0x1f, UR8 ;  /* 0x0000001fff067899 */ /* 0x000fc40008011408 */
[----:B------:R-:W-:Y:S02]  /*3370*/  USHF.R.U32.HI UR14, URZ, 0x4, UR14 ;  /* 0x00000004ff0e7899 */ /* 0x000fe4000801160e */
[----:B------:R-:W-:Y:S02]  /*3380*/  ULEA.HI UR6, UR6, UR8, URZ, 0x5 ;  /* 0x0000000806067291 */ /* 0x000fe4000f8f28ff */
[----:B------:R-:W-:Y:S02]  /*3390*/  ULOP3.LUT UR13, UR13, 0x3fff, URZ, 0xc0, !UPT ;  /* 0x00003fff0d0d7892 */ /* 0x000fe4000f8ec0ff */
[----:B------:R-:W-:Y:S02]  /*33a0*/  USHF.R.S32.HI UR6, URZ, 0x5, UR6 ;  /* 0x00000005ff067899 */ /* 0x000fe40008011406 */
[----:B------:R-:W-:Y:S02]  /*33b0*/  ULOP3.LUT UR14, UR14, 0x3fff, URZ, 0xc0, !UPT ;  /* 0x00003fff0e0e7892 */ /* 0x000fe4000f8ec0ff */
[----:B------:R-:W-:Y:S01]  /*33c0*/  UISETP.LT.AND UP0, UPT, UR6, 0x1, UPT ;  /* 0x000000010600788c */ /* 0x000fe2000bf01270 */
[----:B------:R-:W-:Y:S01]  /*33d0*/  UMOV UR28, 0x0 ;  /* 0x00000000001c7882 */ /* 0x000fe20000000000 */
[----:B------:R-:W-:Y:S01]  /*33e0*/  UMOV UR29, 0x10100910 ;  /* 0x10100910001d7882 */ /* 0x000fe20000000000 */
[----:B------:R-:W-:-:S02]  /*33f0*/  ULOP3.LUT UR13, UR13, 0x10000, URZ, 0xfc, !UPT ;  /* 0x000100000d0d7892 */ /* 0x000fc4000f8efcff */
[----:B------:R-:W-:Y:S02]  /*3400*/  ULOP3.LUT UR14, UR14, 0x10000, URZ, 0xfc, !UPT ;  /* 0x000100000e0e7892 */ /* 0x000fe4000f8efcff */
[----:B------:R-:W-:Y:S01]  /*3410*/  USEL UR20, UR6, 0x1, !UP0 ;  /* 0x0000000106147887 */ /* 0x000fe2000c000000 */
[----:B------:R-:W-:Y:S01]  /*3420*/  UMOV UR26, 0x0 ;  /* 0x00000000001a7882 */ /* 0x000fe20000000000 */
[----:B------:R-:W-:Y:S01]  /*3430*/  UMOV UR27, 0x10100910 ;  /* 0x10100910001b7882 */ /* 0x000fe20000000000 */
[----:B------:R-:W-:Y:S01]  /*3440*/  UMOV UR24, 0x0 ;  /* 0x0000000000187882 */ /* 0x000fe20000000000 */
[----:B------:R-:W-:Y:S01]  /*3450*/  UMOV UR25, 0x10100910 ;  /* 0x1010091000197882 */ /* 0x000fe20000000000 */
[----:B------:R-:W-:Y:S01]  /*3460*/  UMOV UR22, 0x0 ;  /* 0x0000000000167882 */ /* 0x000fe20000000000 */
[----:B------:R-:W-:Y:S01]  /*3470*/  UMOV UR23, 0x10100910 ;  /* 0x1010091000177882 */ /* 0x000fe20000000000 */
[----:B-1----:R-:W-:Y:S02]  /*3480*/  R2UR UR21, R2 ;  /* 0x00000000021572ca */ /* 0x002fe400000e0000 */
[----:B------:R-:W-:-:S13]  /*3490*/  CS2R R2, SRZ ;  /* 0x0000000000027805 */ /* 0x000fda000001ff00 */
.L_x_73:
[C---:B------:R-:W-:Y:S02]  /*34a0*/  LEA R0, R8.reuse, UR7, 0x3 ;  /* 0x0000000708007c11 */ /* 0x040fe4000f8e18ff */
[----:B------:R-:W-:Y:S02]  /*34b0*/  SHF.L.U32 R5, R3, 0x1f, RZ ;  /* 0x0000001f03057819 */ /* 0x000fe400000006ff */
[----:B------:R-:W-:Y:S02]  /*34c0*/  LEA R4, R8, UR7, 0x4 ;  /* 0x0000000708047c11 */ /* 0x000fe4000f8e20ff */
[----:B------:R-:W1:Y:S02]  /*34d0*/  SYNCS.PHASECHK.TRANS64.TRYWAIT P0, [R0+URZ+0x80], R5 ;  /* 0x00008005000075a7 */ /* 0x000e6400080011ff */
[----:B-1-34-:R-:W-:Y:S05]  /*34e0*/  @!P0 BRA `(.L_x_66) ;  /* 0x0000005400f08947 */ /* 0x01afea0003800000 */
.L_x_164:
[----:B-1----:R-:W1:Y:S01]  /*34f0*/  LDS.128 R4, [R4+0x110] ;  /* 0x0001100004047984 */ /* 0x002e620000000c00 */
[----:B------:R-:W-:Y:S02]  /*3500*/  VIADD R0, R0, 0x90 ;  /* 0x0000009000007836 */ /* 0x000fe40000000000 */
[----:B------:R-:W-:Y:S01]  /*3510*/  VIADD R8, R8, 0x1 ;  /* 0x0000000108087836 */ /* 0x000fe20000000000 */
[----:B------:R-:W-:Y:S01]  /*3520*/  @!PT LDS RZ, [RZ] ;  /* 0x00000000fffff984 */ /* 0x000fe20000000800 */
[----:B------:R-:W-:Y:S01]  /*3530*/  @!PT LDS RZ, [RZ] ;  /* 0x00000000fffff984 */ /* 0x000fe20000000800 */
[----:B------:R-:W-:Y:S01]  /*3540*/  @!PT LDS RZ, [RZ] ;  /* 0x00000000fffff984 */ /* 0x000fe20000000800 */
[----:B------:R-:W-:Y:S01]  /*3550*/  @!PT LDS RZ, [RZ] ;  /* 0x00000000fffff984 */ /* 0x000fe20000000800 */
[----:B------:R2:W-:Y:S06]  /*3560*/  MEMBAR.ALL.CTA ;  /* 0x0000000000007992 */ /* 0x0005ec0000008000 */
[----:B--2---:R-:W2:Y:S01]  /*3570*/  FENCE.VIEW.ASYNC.S ;  /* 0x00000000000073c6 */ /* 0x004ea20000000000 */
[----:B------:R-:W-:-:S04]  /*3580*/  PRMT R0, RZ, 0x654, R0 ;  /* 0x00000654ff007816 */ /* 0x000fc80000000000 */
[----:B--2---:R2:W-:Y:S01]  /*3590*/  SYNCS.ARRIVE.TRANS64.RED.A1T0 RZ, [R0+URZ], RZ ;  /* 0x000000ff00ff79a7 */ /* 0x0045e200081004ff */
[----:B-1----:R-:W-:Y:S01]  /*35a0*/  LOP3.LUT P1, RZ, R6, 0x1, RZ, 0xc0, !PT ;  /* 0x0000000106ff7812 */ /* 0x002fe2000782c0ff */
[----:B--2---:R-:W-:-:S12]  /*35b0*/  BRA.U UP2, `(.L_x_67) ;  /* 0x0000000502087547 */ /* 0x004fd8000b800000 */
[----:B------:R-:W1:Y:S01]  /*35c0*/  LDCU UR8, c[0x0][0x38c] ;  /* 0x00007180ff0877ac */ /* 0x000e620008000800 */
[----:B------:R-:W-:Y:S02]  /*35d0*/  PLOP3.LUT P2, PT, PT, PT, PT, 0x80, 0x8 ;  /* 0x000000000008781c */ /* 0x000fe40003f4f070 */
[----:B------:R-:W-:Y:S01]  /*35e0*/  SHF.L.U32 R5, R9, 0x1f, RZ ;  /* 0x0000001f09057819 */ /* 0x000fe200000006ff */
[----:B------:R-:W-:Y:S02]  /*35f0*/  ULEA UR9, UR19, UR7, 0x3 ;  /* 0x0000000713097291 */ /* 0x000fe4000f8e18ff */
[----:B------:R-:W-:Y:S02]  /*3600*/  ULEA UR10, UR19, UR21, 0x6 ;  /* 0x00000015130a7291 */ /* 0x000fe4000f8e30ff */
[----:B-1----:R-:W-:-:S06]  /*3610*/  UISETP.GE.AND UP0, UPT, UR8, 0x1, UPT ;  /* 0x000000010800788c */ /* 0x002fcc000bf06270 */
[----:B------:R-:W-:-:S05]  /*3620*/  PLOP3.LUT P0, PT, PT, PT, UP0, 0x80, 0x8 ;  /* 0x000000000008781c */ /* 0x000fca0003f0f008 */
[----:B------:R-:W-:-:S08]  /*3630*/  @UP0 ULEA UR8, UR18, UR7, 0x3 ;  /* 0x0000000712080291 */ /* 0x000fd0000f8e18ff */
[----:B------:R-:W-:-:S04]  /*3640*/  @P0 SHF.L.U32 R0, R2, 0x1f, RZ ;  /* 0x0000001f02000819 */ /* 0x000fc800000006ff */
[----:B------:R1:W2:Y:S01]  /*3650*/  @P0 SYNCS.PHASECHK.TRANS64.TRYWAIT P2, [UR8], R0 ;  /* 0x00000000ff0005a7 */ /* 0x0002a20008041108 */
[----:B------:R-:W3:Y:S02]  /*3660*/  SYNCS.PHASECHK.TRANS64.TRYWAIT P0, [UR9+0xc0], R5 ;  /* 0x0000c005ff0075a7 */ /* 0x000ee40008001109 */
[----:B-123--:R-:W-:Y:S05]  /*3670*/  @!P0 BRA `(.L_x_68) ;  /* 0x0000005400a08947 */ /* 0x00efea0003800000 */
.L_x_166:
[----:B------:R-:W-:Y:S01]  /*3680*/  UMOV UR16, UR17 ;  /* 0x0000001100107c82 */ /* 0x000fe20008000000 */
[----:B------:R-:W-:Y:S05]  /*3690*/  BRA.U !UP0, `(.L_x_69) ;  /* 0x0000000108c07547 */ /* 0x000fea000b800000 */
[----:B------:R-:W-:Y:S02]  /*36a0*/  UIADD3 UR16, UPT, UPT, UR20, UR17, URZ ;  /* 0x0000001114107290 */ /* 0x000fe4000fffe0ff */
[----:B------:R-:W-:Y:S01]  /*36b0*/  UPLOP3.LUT UP3, UPT, UPT, UPT, UPT, 0x40, 0x4 ;  /* 0x000000000004789c */ /* 0x000fe20003f6e870 */
[----:B------:R-:W-:Y:S01]  /*36c0*/  UMOV UR15, UR6 ;  /* 0x00000006000f7c82 */ /* 0x000fe20008000000 */
[----:B------:R-:W-:-:S09]  /*36d0*/  UMOV UR46, UR18 ;  /* 0x00000012002e7c82 */ /* 0x000fd20008000000 */
.L_x_72:
[----:B--2---:R-:W-:Y:S01]  /*36e0*/  ULEA UR8, UR46, UR7, 0x3 ;  /* 0x000000072e087291 */ /* 0x004fe2000f8e18ff */
[----:B---3--:R-:W-:Y:S11]  /*36f0*/  @P2 BRA `(.L_x_70) ;  /* 0x00000000000c2947 */ /* 0x008ff60003800000 */
[----:B-1----:R-:W-:Y:S04]  /*3700*/  SHF.L.U32 R5, R2, 0x1f, RZ ;  /* 0x0000001f02057819 */ /* 0x002fe800000006ff */
[----:B------:R-:W1:Y:S02]  /*3710*/  SYNCS.PHASECHK.TRANS64.TRYWAIT P0, [UR8], R5 ;  /* 0x00000005ff0075a7 */ /* 0x000e640008001108 */
[----:B-1----:R-:W-:Y:S05]  /*3720*/  @!P0 BRA `(.L_x_71) ;  /* 0x00000054008c8947 */ /* 0x002fea0003800000 */
.L_x_70:
[----:B------:R-:W-:Y:S01]  /*3730*/  UISETP.NE.AND UP0, UPT, UR15, 0x1, UPT ;  /* 0x000000010f00788c */ /* 0x000fe2000bf05270 */
[----:B------:R-:W-:Y:S01]  /*3740*/  PLOP3.LUT P2, PT, PT, PT, PT, 0x80, 0x8 ;  /* 0x000000000008781c */ /* 0x000fe20003f4f070 */
[----:B------:R-:W-:Y:S02]  /*3750*/  UIADD3 UR18, UPT, UPT, UR46, 0x1, URZ ;  /* 0x000000012e127890 */ /* 0x000fe4000fffe0ff */
[----:B------:R-:W-:Y:S02]  /*3760*/  ULEA UR32, UR46, UR14, 0x8 ;  /* 0x0000000e2e207291 */ /* 0x000fe4000f8e40ff */
[----:B------:R-:W-:Y:S01]  /*3770*/  UISETP.NE.AND UP1, UPT, UR18, 0x3, UPT ;  /* 0x000000031200788c */ /* 0x000fe2000bf25270 */
[----:B------:R-:W-:Y:S01]  /*3780*/  PLOP3.LUT P0, PT, PT, PT, UP0, 0x80, 0x8 ;  /* 0x000000000008781c */ /* 0x000fe20003f0f008 */
[----:B------:R-:W-:Y:S02]  /*3790*/  UIADD3 UR44, UPT, UPT, UR32, 0x2, URZ ;  /* 0x00000002202c7890 */ /* 0x000fe4000fffe0ff */
[----:B------:R-:W-:Y:S02]  /*37a0*/  USEL UR31, URZ, 0x1, UP1 ;  /* 0x00000001ff1f7887 */ /* 0x000fe40008800000 */
[----:B------:R-:W-:Y:S02]  /*37b0*/  USEL UR18, UR18, URZ, UP1 ;  /* 0x000000ff12127287 */ /* 0x000fe40008800000 */
[----:B------:R-:W-:Y:S02]  /*37c0*/  UIADD3 UR40, UPT, UPT, UR32, 0x4, URZ ;  /* 0x0000000420287890 */ /* 0x000fe4000fffe0ff */
[----:B------:R-:W-:Y:S01]  /*37d0*/  @UP0 ULEA UR30, UR18, UR7, 0x3 ;  /* 0x00000007121e0291 */ /* 0x000fe2000f8e18ff */
[----:B------:R-:W-:Y:S01]  /*37e0*/  LOP3.LUT R2, R2, UR31, RZ, 0x3c, !PT ;  /* 0x0000001f02027c12 */ /* 0x000fe2000f8e3cff */
[----:B------:R-:W-:Y:S02]  /*37f0*/  UIADD3 UR36, UPT, UPT, UR32, 0x6, URZ ;  /* 0x0000000620247890 */ /* 0x000fe4000fffe0ff */
[----:B------:R-:W-:Y:S01]  /*3800*/  UIADD3 UR8, UPT, UPT, UR8, 0x18, URZ ;  /* 0x0000001808087890 */ /* 0x000fe2000fffe0ff */
[----:B-1----:R-:W-:Y:S01]  /*3810*/  @P0 SHF.L.U32 R0, R2, 0x1f, RZ ;  /* 0x0000001f02000819 */ /* 0x002fe200000006ff */
[----:B------:R-:W-:Y:S02]  /*3820*/  UIADD3 UR17, UPT, UPT, UR17, 0x1, URZ ;  /* 0x0000000111117890 */ /* 0x000fe4000fffe0ff */
[----:B------:R-:W-:Y:S01]  /*3830*/  UIADD3 UR15, UPT, UPT, UR15, -0x1, URZ ;  /* 0xffffffff0f0f7890 */ /* 0x000fe2000fffe0ff */
[----:B------:R2:W3:Y:S01]  /*3840*/  @P0 SYNCS.PHASECHK.TRANS64.TRYWAIT P2, [UR30], R0 ;  /* 0x00000000ff0005a7 */ /* 0x0004e2000804111e */
[----:B------:R-:W-:Y:S02]  /*3850*/  ULEA UR30, UR46, UR13, 0xa ;  /* 0x0000000d2e1e7291 */ /* 0x000fe4000f8e50ff */
[----:B------:R-:W-:Y:S02]  /*3860*/  UISETP.NE.AND UP0, UPT, UR17, UR16, UPT ;  /* 0x000000101100728c */ /* 0x000fe4000bf05270 */
[----:B------:R-:W-:Y:S02]  /*3870*/  UIADD3 UR42, UPT, UPT, UR30, 0x2, URZ ;  /* 0x000000021e2a7890 */ /* 0x000fe4000fffe0ff */
[----:B------:R-:W-:Y:S02]  /*3880*/  UIADD3 UR38, UPT, UPT, UR30, 0x4, URZ ;  /* 0x000000041e267890 */ /* 0x000fe4000fffe0ff */
[----:B------:R-:W-:Y:S01]  /*3890*/  UIADD3 UR34, UPT, UPT, UR30, 0x6, URZ ;  /* 0x000000061e227890 */ /* 0x000fe2000fffe0ff */
[----:B------:R-:W-:Y:S01]  /*38a0*/  UMOV UR33, 0x40004040 ;  /* 0x4000404000217882 */ /* 0x000fe20000000000 */
[----:B------:R-:W-:Y:S01]  /*38b0*/  UMOV UR31, 0x40004040 ;  /* 0x40004040001f7882 */ /* 0x000fe20000000000 */
[----:B------:R-:W-:Y:S01]  /*38c0*/  UMOV UR45, 0x40004040 ;  /* 0x40004040002d7882 */ /* 0x000fe20000000000 */
[----:B------:R2:W-:Y:S01]  /*38d0*/  UTCHMMA.2CTA gdesc[UR30], gdesc[UR32], tmem[UR10], tmem[UR28], idesc[UR29], UP3 ;  /* 0x00ff1c201e0075ea */ /* 0x0005e20009a0000a */
[----:B------:R-:W-:Y:S01]  /*38e0*/  UPLOP3.LUT UP3, UPT, UPT, UPT, UPT, 0x80, 0x8 ;  /* 0x000000000008789c */ /* 0x000fe20003f6f070 */
[----:B------:R-:W-:Y:S01]  /*38f0*/  UMOV UR43, 0x40004040 ;  /* 0x40004040002b7882 */ /* 0x000fe20000000000 */
[----:B------:R-:W-:Y:S01]  /*3900*/  UMOV UR41, 0x40004040 ;  /* 0x4000404000297882 */ /* 0x000fe20000000000 */
[----:B------:R2:W-:Y:S01]  /*3910*/  UTCHMMA.2CTA gdesc[UR42], gdesc[UR44], tmem[UR10], tmem[UR26], idesc[UR27], UPT ;  /* 0x00ff1a2c2a0075ea */ /* 0x0005e2000ba0000a */
[----:B------:R-:W-:Y:S01]  /*3920*/  UMOV UR39, 0x40004040 ;  /* 0x4000404000277882 */ /* 0x000fe20000000000 */
[----:B------:R-:W-:Y:S01]  /*3930*/  UMOV UR37, 0x40004040 ;  /* 0x4000404000257882 */ /* 0x000fe20000000000 */
[----:B------:R-:W-:Y:S01]  /*3940*/  UMOV UR35, 0x40004040 ;  /* 0x4000404000237882 */ /* 0x000fe20000000000 */
[----:B------:R2:W-:Y:S01]  /*3950*/  UTCHMMA.2CTA gdesc[UR38], gdesc[UR40], tmem[UR10], tmem[UR24], idesc[UR25], UPT ;  /* 0x00ff1828260075ea */ /* 0x0005e2000ba0000a */
[----:B------:R2:W-:Y:S01]  /*3960*/  UTCHMMA.2CTA gdesc[UR34], gdesc[UR36], tmem[UR10], tmem[UR22], idesc[UR23], UPT ;  /* 0x00ff1624220075ea */ /* 0x0005e2000ba0000a */
[----:B------:R2:W-:Y:S01]  /*3970*/  UTCBAR.2CTA.MULTICAST [UR8], URZ, UR12 ;  /* 0x000000ff080073e9 */ /* 0x0005e2000820080c */
[----:B------:R-:W-:Y:S01]  /*3980*/  UMOV UR46, UR18 ;  /* 0x00000012002e7c82 */ /* 0x000fe20008000000 */
[----:B------:R-:W-:Y:S05]  /*3990*/  BRA.U UP0, `(.L_x_72) ;  /* 0xfffffffd00507547 */ /* 0x000fea000b83ffff */
.L_x_69:
[----:B------:R-:W-:Y:S01]  /*39a0*/  UIADD3 UR9, UPT, UPT, UR9, 0xa0, URZ ;  /* 0x000000a009097890 */ /* 0x000fe2000fffe0ff */
[----:B------:R-:W-:-:S08]  /*39b0*/  UMOV UR17, UR16 ;  /* 0x0000001000117c82 */ /* 0x000fd00008000000 */
[----:B------:R4:W-:Y:S01]  /*39c0*/  UTCBAR.2CTA.MULTICAST [UR9], URZ, UR11 ;  /* 0x000000ff090073e9 */ /* 0x0009e2000820080b */
[----:B------:R-:W-:Y:S02]  /*39d0*/  NOP ;  /* 0x0000000000007918 */ /* 0x000fe40000000000 */
.L_x_67:
[----:B------:R-:W-:Y:S01]  /*39e0*/  UIADD3 UR19, UPT, UPT, UR19, 0x1, URZ ;  /* 0x0000000113137890 */ /* 0x000fe2000fffe0ff */
[----:B------:R-:W-:-:S03]  /*39f0*/  ISETP.NE.AND P0, PT, R8, 0x2, PT ;  /* 0x000000020800780c */ /* 0x000fc60003f05270 */
[----:B------:R-:W-:Y:S01]  /*3a00*/  UISETP.NE.AND UP0, UPT, UR19, 0x4, UPT ;  /* 0x000000041300788c */ /* 0x000fe2000bf05270 */
[----:B-12---:R-:W-:Y:S02]  /*3a10*/  SEL R0, RZ, 0x1, P0 ;  /* 0x00000001ff007807 */ /* 0x006fe40000000000 */
[----:B------:R-:W-:Y:S01]  /*3a20*/  SEL R8, R8, RZ, P0 ;  /* 0x000000ff08087207 */ /* 0x000fe20000000000 */
[----:B------:R-:W-:Y:S01]  /*3a30*/  USEL UR8, URZ, 0x1, UP0 ;  /* 0x00000001ff087887 */ /* 0x000fe20008000000 */
[----:B------:R-:W-:Y:S01]  /*3a40*/  LOP3.LUT R3, R3, R0, RZ, 0x3c, !PT ;  /* 0x0000000003037212 */ /* 0x000fe200078e3cff */
[----:B------:R-:W-:-:S04]  /*3a50*/  USEL UR19, UR19, URZ, UP0 ;  /* 0x000000ff13137287 */ /* 0x000fc80008000000 */
[----:B------:R-:W-:Y:S01]  /*3a60*/  LOP3.LUT R9, R9, UR8, RZ, 0x3c, !PT ;  /* 0x0000000809097c12 */ /* 0x000fe2000f8e3cff */
[----:B------:R-:W-:Y:S07]  /*3a70*/  @P1 BRA `(.L_x_73) ;  /* 0xfffffff800881947 */ /* 0x000fee000383ffff */
[----:B------:R-:W1:Y:S01]  /*3a80*/  S2UR UR6, SR_CgaCtaId ;  /* 0x00000000000679c3 */ /* 0x000e620000008800 */
[----:B------:R-:W-:Y:S01]  /*3a90*/  ELECT P0, URZ, PT ;  /* 0x0000000000ff782f */ /* 0x000fe20003800000 */
[----:B------:R-:W-:Y:S01]  /*3aa0*/  HFMA2 R0, -RZ, RZ, 0, 5.9604644775390625e-08 ;  /* 0x00000001ff007431 */ /* 0x000fe200000001ff */
[----:B------:R-:W-:-:S05]  /*3ab0*/  UMOV UR8, 0x40 ;  /* 0x0000004000087882 */ /* 0x000fca0000000000 */
[----:B------:R-:W-:Y:S01]  /*3ac0*/  UVIRTCOUNT.DEALLOC.SMPOOL 0x80 ;  /* 0x000000800000784c */ /* 0x000fe20000000000 */
[----:B------:R-:W-:Y:S02]  /*3ad0*/  UISETP.NE.AND UP0, UPT, UR5, URZ, UPT ;  /* 0x000000ff0500728c */ /* 0x000fe4000bf05270 */
[----:B-1----:R-:W-:-:S09]  /*3ae0*/  ULEA UR6, UR6, UR8, 0x18 ;  /* 0x0000000806067291 */ /* 0x002fd2000f8ec0ff */
[----:B------:R1:W-:Y:S01]  /*3af0*/  @P0 STS.U8 [UR6+0x1c], R0 ;  /* 0x00001c00ff000988 */ /* 0x0003e20008000006 */
[----:B------:R-:W-:Y:S05]  /*3b00*/  BRA.U UP0, `(.L_x_74) ;  /* 0x0000000100a07547 */ /* 0x000fea000b800000 */
[----:B------:R-:W-:Y:S01]  /*3b10*/  UIADD3 UR5, UPT, UPT, UR7, 0xc0, URZ ;  /* 0x000000c007057890 */ /* 0x000fe2000fffe0ff */
[----:B------:R-:W-:-:S03]  /*3b20*/  SHF.L.U32 R3, R9, 0x1f, RZ ;  /* 0x0000001f09037819 */ /* 0x000fc600000006ff */
[----:B------:R-:W-:-:S09]  /*3b30*/  ULEA UR8, UR19, UR5, 0x3 ;  /* 0x0000000513087291 */ /* 0x000fd2000f8e18ff */
[----:B------:R-:W2:Y:S02]  /*3b40*/  SYNCS.PHASECHK.TRANS64.TRYWAIT P0, [UR8], R3 ;  /* 0x00000003ff0075a7 */ /* 0x000ea40008001108 */
[----:B--2---:R-:W-:Y:S05]  /*3b50*/  @!P0 BRA `(.L_x_75) ;  /* 0x0000005000988947 */ /* 0x004fea0003800000 */
.L_x_169:
[----:B----4-:R-:W-:-:S04]  /*3b60*/  UIADD3 UR9, UPT, UPT, UR19, 0x1, URZ ;  /* 0x0000000113097890 */ /* 0x010fc8000fffe0ff */
        /* <DEDUP_REMOVED lines=8> */
.L_x_171:
        /* <DEDUP_REMOVED lines=9> */
.L_x_173:
[----:B------:R-:W-:-:S04]  /*3c80*/  UIADD3 UR9, UPT, UPT, UR9, 0x1, URZ ;  /* 0x0000000109097890 */ /* 0x000fc8000fffe0ff */
[----:B------:R-:W-:-:S04]  /*3c90*/  UISETP.NE.AND UP1, UPT, UR9, 0x4, UPT ;  /* 0x000000040900788c */ /* 0x000fc8000bf25270 */
[----:B------:R-:W-:Y:S02]  /*3ca0*/  USEL UR8, URZ, 0x1, UP1 ;  /* 0x00000001ff087887 */ /* 0x000fe40008800000 */
[----:B------:R-:W-:-:S04]  /*3cb0*/  USEL UR9, UR9, URZ, UP1 ;  /* 0x000000ff09097287 */ /* 0x000fc80008800000 */
[----:B------:R-:W-:Y:S01]  /*3cc0*/  ULEA UR9, UR9, UR5, 0x3 ;  /* 0x0000000509097291 */ /* 0x000fe2000f8e18ff */
[----:B-1----:R-:W-:-:S04]  /*3cd0*/  LOP3.LUT R3, R2, UR8, RZ, 0x3c, !PT ;  /* 0x0000000802037c12 */ /* 0x002fc8000f8e3cff */
[----:B------:R-:W-:Y:S01]  /*3ce0*/  SHF.L.U32 R3, R3, 0x1f, RZ ;  /* 0x0000001f03037819 */ /* 0x000fe200000006ff */
[----:B------:R-:W-:-:S04]  /*3cf0*/  IMAD.U32 R0, RZ, RZ, UR9 ;  /* 0x00000009ff007e24 */ /* 0x000fc8000f8e00ff */
[----:B------:R1:W2:Y:S03]  /*3d00*/  SYNCS.PHASECHK.TRANS64.TRYWAIT P0, [R0+URZ], R3 ;  /* 0x00000003000075a7 */ /* 0x0002a600080011ff */
[----:B--2---:R-:W-:Y:S05]  /*3d10*/  @!P0 NANOSLEEP.SYNCS 0x989680 ;  /* 0x009896800000895d */ /* 0x004fea0003900000 */
[----:B------:R-:W2:Y:S02]  /*3d20*/  @!P0 SYNCS.PHASECHK.TRANS64 P0, [R0+URZ], R3 ;  /* 0x00000003000085a7 */ /* 0x000ea400080010ff */
[----:B--2---:R-:W-:Y:S05]  /*3d30*/  @P0 BRA `(.L_x_78) ;  /* 0x0000000000200947 */ /* 0x004fea0003800000 */
.L_x_79:
[----:B--2---:R2:W4:Y:S02]  /*3d40*/  SYNCS.PHASECHK.TRANS64.TRYWAIT P0, [R0+URZ], R3 ;  /* 0x00000003000075a7 */ /* 0x00452400080011ff */
[----:B----4-:R-:W-:Y:S05]  /*3d50*/  @!P0 NANOSLEEP.SYNCS 0x989680 ;  /* 0x009896800000895d */ /* 0x010fea0003900000 */
[----:B------:R-:W4:Y:S02]  /*3d60*/  @!P0 SYNCS.PHASECHK.TRANS64 P0, [R0+URZ], R3 ;  /* 0x00000003000085a7 */ /* 0x000f2400080010ff */
[----:B----4-:R-:W-:Y:S05]  /*3d70*/  @!P0 BRA `(.L_x_79) ;  /* 0xfffffffc00f08947 */ /* 0x010fea000383ffff */
[----:B------:R-:W-:Y:S05]  /*3d80*/  BRA `(.L_x_78) ;  /* 0x00000000000c7947 */ /* 0x000fea0003800000 */
.L_x_74:
[----:B------:R-:W-:-:S04]  /*3d90*/  UIADD3 UR5, UPT, UPT, UR7, 0x100, URZ ;  /* 0x0000010007057890 */ /* 0x000fc8000fffe0ff */
[----:B------:R-:W-:-:S09]  /*3da0*/  UPRMT UR5, UR4, 0x654, UR5 ;  /* 0x0000065404057896 */ /* 0x000fd20008000005 */
[----:B------:R-:W-:Y:S03]  /*3db0*/  SYNCS.ARRIVE.TRANS64.RED.A1T0 RZ, [UR5], RZ ;  /* 0x000000ffffff79a7 */ /* 0x000fe60008100405 */
.L_x_78:
[----:B-12---:R-:W-:Y:S01]  /*3dc0*/  SHF.L.U32 R3, RZ, 0x1f, RZ ;  /* 0x0000001fff037819 */ /* 0x006fe200000006ff */
[----:B------:R-:W-:Y:S01]  /*3dd0*/  UIADD3 UR5, UPT, UPT, UR7, 0x100, URZ ;  /* 0x0000010007057890 */ /* 0x000fe2000fffe0ff */
[----:B------:R-:W-:Y:S02]  /*3de0*/  PLOP3.LUT P0, PT, PT, PT, UP0, 0x80, 0x8 ;  /* 0x000000000008781c */ /* 0x000fe40003f0f008 */
[----:B------:R-:W1:Y:S02]  /*3df0*/  SYNCS.PHASECHK.TRANS64.TRYWAIT P1, [UR7+0x100], R3 ;  /* 0x00010003ff0075a7 */ /* 0x000e640008021107 */
[----:B-1----:R-:W-:Y:S09]  /*3e00*/  @!P1 BRA `(.L_x_80) ;  /* 0x0000005000349947 */ /* 0x002ff20003800000 */
.L_x_175:
[----:B------:R-:W-:Y:S01]  /*3e10*/  @!UP0 UPRMT UR5, UR4, 0x654, UR5 ;  /* 0x0000065404058896 */ /* 0x000fe20008000005 */
[----:B------:R-:W-:Y:S02]  /*3e20*/  UMOV UR8, 0xffff ;  /* 0x0000ffff00087882 */ /* 0x000fe40000000000 */
[----:B------:R-:W-:-:S06]  /*3e30*/  UMOV UR4, 0x1 ;  /* 0x0000000100047882 */ /* 0x000fcc0000000000 */
[----:B------:R-:W-:Y:S01]  /*3e40*/  @!P0 SYNCS.ARRIVE.TRANS64.RED.A1T0 RZ, [UR5], RZ ;  /* 0x000000ffffff89a7 */ /* 0x000fe20008100405 */
[----:B------:R-:W-:Y:S01]  /*3e50*/  NOP ;  /* 0x0000000000007918 */ /* 0x000fe20000000000 */
[----:B-1----:R-:W1:Y:S01]  /*3e60*/  LDS R0, [UR6+0x14] ;  /* 0x00001406ff007984 */ /* 0x002e620008000800 */
[----:B------:R-:W-:-:S04]  /*3e70*/  ULOP3.LUT UR5, UR21, 0xffff, URZ, 0xc0, !UPT ;  /* 0x0000ffff15057892 */ /* 0x000fc8000f8ec0ff */
[----:B------:R-:W-:-:S04]  /*3e80*/  USHF.R.U32.HI UR5, URZ, 0x5, UR5 ;  /* 0x00000005ff057899 */ /* 0x000fc80008011605 */
[----:B------:R-:W-:Y:S02]  /*3e90*/  USHF.L.U32 UR8, UR8, UR5, URZ ;  /* 0x0000000508087299 */ /* 0x000fe400080006ff */
[----:B------:R-:W-:-:S04]  /*3ea0*/  USHF.L.U32 UR4, UR4, UR5, URZ ;  /* 0x0000000504047299 */ /* 0x000fc800080006ff */
[----:B-1----:R-:W-:-:S04]  /*3eb0*/  LOP3.LUT R0, R0, UR8, RZ, 0xc0, !PT ;  /* 0x0000000800007c12 */ /* 0x002fc8000f8ec0ff */
[----:B------:R-:W-:-:S13]  /*3ec0*/  ISETP.NE.AND P0, PT, R0, UR8, PT ;  /* 0x0000000800007c0c */ /* 0x000fda000bf05270 */
[----:B------:R-:W-:Y:S05]  /*3ed0*/  @P0 BRA `(.L_x_81) ;  /* 0x0000000000580947 */ /* 0x000fea0003800000 */
[----:B------:R-:W1:Y:S02]  /*3ee0*/  LDS R0, [UR6+0x18] ;  /* 0x00001806ff007984 */ /* 0x000e640008000800 */
[----:B-1----:R-:W-:-:S04]  /*3ef0*/  LOP3.LUT R0, R0, UR4, RZ, 0xc0, !PT ;  /* 0x0000000400007c12 */ /* 0x002fc8000f8ec0ff */
[----:B------:R-:W-:-:S13]  /*3f00*/  ISETP.NE.AND P0, PT, R0, UR4, PT ;  /* 0x0000000400007c0c */ /* 0x000fda000bf05270 */
[----:B------:R-:W-:Y:S05]  /*3f10*/  @P0 BRA `(.L_x_82) ;  /* 0x00000000003c0947 */ /* 0x000fea0003800000 */
[----:B------:R-:W1:Y:S01]  /*3f20*/  S2R R2, SR_LANEID ;  /* 0x0000000000027919 */ /* 0x000e620000000000 */
[----:B------:R-:W-:Y:S01]  /*3f30*/  ULOP3.LUT UR8, URZ, UR8, URZ, 0x33, !UPT ;  /* 0x00000008ff087292 */ /* 0x000fe2000f8e33ff */
[----:B------:R-:W-:Y:S01]  /*3f40*/  LOP3.LUT R4, RZ, UR4, RZ, 0x33, !PT ;  /* 0x00000004ff047c12 */ /* 0x000fe2000f8e33ff */
[----:B------:R-:W-:Y:S02]  /*3f50*/  VOTEU.ANY UR7, UPT, PT ;  /* 0x0000000000077886 */ /* 0x000fe400038e0100 */
[----:B------:R-:W-:Y:S01]  /*3f60*/  UFLO.U32 UR7, UR7 ;  /* 0x00000007000772bd */ /* 0x000fe200080e0000 */
[----:B------:R-:W2:Y:S01]  /*3f70*/  REDUX UR4, R4 ;  /* 0x00000000040473c4 */ /* 0x000ea20000000000 */
[----:B------:R-:W-:-:S06]  /*3f80*/  IMAD.U32 R0, RZ, RZ, UR8 ;  /* 0x00000008ff007e24 */ /* 0x000fcc000f8e00ff */
[----:B------:R1:W-:Y:S01]  /*3f90*/  UTCATOMSWS.AND URZ, UR8 ;  /* 0x0000000800ff79e3 */ /* 0x0003e20008000000 */
[----:B------:R-:W3:Y:S01]  /*3fa0*/  REDUX UR5, R0 ;  /* 0x00000000000573c4 */ /* 0x000ee20000000000 */
[----:B-1----:R-:W-:Y:S01]  /*3fb0*/  ISETP.EQ.U32.AND P0, PT, R2, UR7, PT ;  /* 0x0000000702007c0c */ /* 0x002fe2000bf02070 */
[----:B--2---:R-:W-:Y:S01]  /*3fc0*/  IMAD.U32 R2, RZ, RZ, UR4 ;  /* 0x00000004ff027e24 */ /* 0x004fe2000f8e00ff */
[----:B---3--:R-:W-:-:S11]  /*3fd0*/  MOV R3, UR5 ;  /* 0x0000000500037c02 */ /* 0x008fd60008000f00 */
[----:B------:R1:W-:Y:S04]  /*3fe0*/  @P0 ATOMS.AND RZ, [UR6+0x14], R3 ;  /* 0x00001403ffff098c */ /* 0x0003e8000a800006 */
[----:B------:R1:W-:Y:S01]  /*3ff0*/  @P0 ATOMS.AND RZ, [UR6+0x18], R2 ;  /* 0x00001802ffff098c */ /* 0x0003e2000a800006 */
[----:B------:R-:W-:Y:S05]  /*4000*/  BRA `(.L_x_83) ;  /* 0x0000000000147947 */ /* 0x000fea0003800000 */
.L_x_82:
[----:B------:R-:W-:Y:S02]  /*4010*/  MOV R2, 0x4030 ;  /* 0x0000403000027802 */ /* 0x000fe40000000f00 */
[----:B---345:R-:W-:Y:S05]  /*4020*/  CALL.REL.NOINC `($__internal_0_$__cuda_sm10x_tcgen05_guardrail_trap_col_being_dealloced_not_returned_by_alloc) ;  /* 0x0000005400147944 */ /* 0x038fea0003c00000 */
[----:B------:R-:W-:Y:S05]  /*4030*/  BRA `(.L_x_83) ;  /* 0x0000000000087947 */ /* 0x000fea0003800000 */
.L_x_81:
[----:B------:R-:W-:Y:S02]  /*4040*/  MOV R2, 0x4060 ;  /* 0x0000406000027802 */ /* 0x000fe40000000f00 */
[----:B---345:R-:W-:Y:S05]  /*4050*/  CALL.REL.NOINC `($__internal_2_$__cuda_sm10x_tcgen05_guardrail_trap_unallocated_columns_being_dealloced) ;  /* 0x0000005400207944 */ /* 0x038fea0003c00000 */
.L_x_83:
[----:B------:R-:W-:Y:S01]  /*4060*/  NOP ;  /* 0x0000000000007918 */ /* 0x000fe20000000000 */
[----:B----4-:R-:W-:Y:S05]  /*4070*/  EXIT ;  /* 0x000000000000794d */ /* 0x010fea0003800000 */
.L_x_54:
[----:B------:R-:W-:-:S09]  /*4080*/  UISETP.NE.OR UP5, UPT, UR10, 0x3, !UP5 ;  /* 0x000000030a00788c */ /* 0x000fd2000efa5670 */
[----:B------:R-:W-:Y:S05]  /*4090*/  BRA.U UP5, `(.L_x_84) ;  /* 0x0000001105147547 */ /* 0x000fea000b800000 */
[----:B------:R-:W1:Y:S01]  /*40a0*/  LDC R0, c[0x0][0xb30] ;  /* 0x0002cc00ff007b82 */ /* 0x000e620000000800 */
[----:B------:R-:W2:Y:S01]  /*40b0*/  LDCU.64 UR8, c[0x0][0x888] ;  /* 0x00011100ff0877ac */ /* 0x000ea20008000a00 */
[----:B------:R-:W-:Y:S02]  /*40c0*/  HFMA2 R25, -RZ, RZ, 0, 0 ;  /* 0x00000000ff197431 */ /* 0x000fe400000001ff */
[----:B-----5:R-:W-:Y:S01]  /*40d0*/  IMAD.MOV.U32 R32, RZ, RZ, 0x1 ;  /* 0x00000001ff207424 */ /* 0x020fe200078e00ff */
[----:B------:R-:W-:Y:S01]  /*40e0*/  MOV R23, 0x2000 ;  /* 0x0000200000177802 */ /* 0x000fe20000000f00 */
[----:B------:R-:W3:Y:S01]  /*40f0*/  LDCU.64 UR4, c[0x0][0x890] ;  /* 0x00011200ff0477ac */ /* 0x000ee20008000a00 */
[----:B------:R-:W-:Y:S01]  /*4100*/  IMAD.MOV.U32 R27, RZ, RZ, RZ ;  /* 0x000000ffff1b7224 */ /* 0x000fe200078e00ff */
[----:B------:R-:W4:Y:S01]  /*4110*/  LDC R19, c[0x0][0x370] ;  /* 0x0000dc00ff137b82 */ /* 0x000f220000000800 */
[----:B------:R-:W-:Y:S01]  /*4120*/  UMOV UR7, 0x400 ;  /* 0x0000040000077882 */ /* 0x000fe20000000000 */
[----:B------:R-:W-:-:S02]  /*4130*/  UPLOP3.LUT UP1, UPT, UPT, UPT, UPT, 0x40, 0x4 ;  /* 0x000000000004789c */ /* 0x000fc40003f2e870 */
[----:B------:R-:W-:-:S04]  /*4140*/  ULEA UR7, UR37, UR7, 0x18 ;  /* 0x0000000725077291 */ /* 0x000fc8000f8ec0ff */
[----:B------:R-:W4:Y:S01]  /*4150*/  LDC R2, c[0x0][0xb0c] ;  /* 0x0002c300ff027b82 */ /* 0x000f220000000800 */
[----:B------:R-:W-:Y:S02]  /*4160*/  UIADD3 UR13, UPT, UPT, UR7, 0x48, URZ ;  /* 0x00000048070d7890 */ /* 0x000fe4000fffe0ff */
[----:B--2---:R-:W-:Y:S02]  /*4170*/  UISETP.NE.U32.AND UP2, UPT, UR8, URZ, UPT ;  /* 0x000000ff0800728c */ /* 0x004fe4000bf45070 */
[----:B------:R-:W-:Y:S02]  /*4180*/  UIADD3 UR33, UPT, UPT, UR7, 0x30, URZ ;  /* 0x0000003007217890 */ /* 0x000fe4000fffe0ff */
[----:B---3--:R-:W-:Y:S01]  /*4190*/  UISETP.NE.U32.AND UP3, UPT, UR4, URZ, UPT ;  /* 0x000000ff0400728c */ /* 0x008fe2000bf65070 */
[----:B------:R-:W2:Y:S01]  /*41a0*/  LDC R18, c[0x0][0xb20] ;  /* 0x0002c800ff127b82 */ /* 0x000ea20000000800 */
[----:B-1----:R-:W-:Y:S01]  /*41b0*/  ISETP.NE.AND P1, PT, R0, 0x1, PT ;  /* 0x000000010000780c */ /* 0x002fe20003f25270 */
[----:B------:R-:W-:-:S02]  /*41c0*/  UISETP.NE.AND.EX UP2, UPT, UR9, URZ, UPT, UP2 ;  /* 0x000000ff0900728c */ /* 0x000fc4000bf45320 */
[----:B------:R-:W-:Y:S02]  /*41d0*/  UIADD3 UR25, UPT, UPT, UR7, 0x38, URZ ;  /* 0x0000003807197890 */ /* 0x000fe4000fffe0ff */
[----:B------:R-:W-:Y:S02]  /*41e0*/  UIADD3 UR17, UPT, UPT, UR7, 0x40, URZ ;  /* 0x0000004007117890 */ /* 0x000fe4000fffe0ff */
[----:B------:R-:W1:Y:S01]  /*41f0*/  LDC.64 R36, c[0x0][0x348] ;  /* 0x0000d200ff247b82 */ /* 0x000e620000000a00 */
[----:B------:R-:W-:Y:S02]  /*4200*/  UPRMT UR13, UR37, 0x654, UR13 ;  /* 0x00000654250d7896 */ /* 0x000fe4000800000d */
[----:B------:R-:W-:-:S05]  /*4210*/  UISETP.NE.AND.EX UP3, UPT, UR5, URZ, UPT, UP3 ;  /* 0x000000ff0500728c */ /* 0x000fca000bf65330 */
[----:B------:R-:W3:Y:S08]  /*4220*/  LDC.64 R16, c[0x0][0xb10] ;  /* 0x0002c400ff107b82 */ /* 0x000ef00000000a00 */
[----:B------:R-:W1:Y:S08]  /*4230*/  LDC.64 R6, c[0x0][0xb18] ;  /* 0x0002c600ff067b82 */ /* 0x000e700000000a00 */
[----:B------:R-:W1:Y:S08]  /*4240*/  LDC.64 R4, c[0x0][0xb28] ;  /* 0x0002ca00ff047b82 */ /* 0x000e700000000a00 */
[----:B--2-4-:R-:W1:Y:S02]  /*4250*/  LDC R22, c[0x0][0x374] ;  /* 0x0000dd00ff167b82 */ /* 0x014e640000000800 */
.L_x_95:
[----:B------:R-:W-:Y:S02]  /*4260*/  LEA R0, R27, UR7, 0x3 ;  /* 0x000000071b007c11 */ /* 0x000fe4000f8e18ff */
[----:B------:R-:W-:Y:S02]  /*4270*/  SHF.L.U32 R3, R25, 0x1f, RZ ;  /* 0x0000001f19037819 */ /* 0x000fe400000006ff */
[----:B------:R-:W-:Y:S02]  /*4280*/  LEA R28, R27, UR7, 0x4 ;  /* 0x000000071b1c7c11 */ /* 0x000fe4000f8e20ff */
[----:B--2---:R-:W2:Y:S02]  /*4290*/  SYNCS.PHASECHK.TRANS64.TRYWAIT P0, [R0+URZ+0x80], R3 ;  /* 0x00008003000075a7 */ /* 0x004ea400080011ff */
[----:B--2---:R-:W-:Y:S05]  /*42a0*/  @!P0 BRA `(.L_x_85) ;  /* 0x0000004c00248947 */ /* 0x004fea0003800000 */
.L_x_176:
[----:B------:R-:W-:Y:S01]  /*42b0*/  ISETP.GE.AND P0, PT, R26, 0x1, PT ;  /* 0x000000011a00780c */ /* 0x000fe20003f06270 */
[----:B------:R-:W4:Y:S01]  /*42c0*/  LDS.128 R28, [R28+0x110] ;  /* 0x000110001c1c7984 */ /* 0x000f220000000c00 */
[----:B--2---:R-:W-:Y:S01]  /*42d0*/  VIADD R0, R0, 0x90 ;  /* 0x0000009000007836 */ /* 0x004fe20000000000 */
[----:B------:R-:W-:Y:S01]  /*42e0*/  @!PT LDS RZ, [RZ] ;  /* 0x00000000fffff984 */ /* 0x000fe20000000800 */
[----:B------:R-:W-:Y:S01]  /*42f0*/  @!PT LDS RZ, [RZ] ;  /* 0x00000000fffff984 */ /* 0x000fe20000000800 */
[----:B------:R-:W-:Y:S01]  /*4300*/  @!PT LDS RZ, [RZ] ;  /* 0x00000000fffff984 */ /* 0x000fe20000000800 */
[----:B------:R-:W-:Y:S01]  /*4310*/  @!PT LDS RZ, [RZ] ;  /* 0x00000000fffff984 */ /* 0x000fe20000000800 */
[----:B------:R2:W-:Y:S06]  /*4320*/  MEMBAR.ALL.CTA ;  /* 0x0000000000007992 */ /* 0x0005ec0000008000 */
[----:B--2---:R-:W2:Y:S01]  /*4330*/  FENCE.VIEW.ASYNC.S ;  /* 0x00000000000073c6 */ /* 0x004ea20000000000 */
[----:B------:R-:W-:Y:S04]  /*4340*/  PRMT R0, RZ, 0x654, R0 ;  /* 0x00000654ff007816 */ /* 0x000fe80000000000 */
[----:B--2---:R2:W-:Y:S01]  /*4350*/  SYNCS.ARRIVE.TRANS64.RED.A1T0 RZ, [R0+URZ], RZ ;  /* 0x000000ff00ff79a7 */ /* 0x0045e200081004ff */
[----:B----4-:R-:W-:Y:S11]  /*4360*/  LOP3.LUT P3, RZ, R30, 0x1, RZ, 0xc0, !PT ;  /* 0x000000011eff7812 */ /* 0x010ff6000786c0ff */
[----:B------:R-:W-:Y:S02]  /*4370*/  @!UPT UIADD3 URZ, UPT, UPT, URZ, URZ, URZ ;  /* 0x000000fffffff290 */ /* 0x000fe4000fffe0ff */
[----:B------:R-:W-:Y:S02]  /*4380*/  @P3 MOV R13, R28 ;  /* 0x0000001c000d3202 */ /* 0x000fe40000000f00 */
[----:B------:R-:W-:Y:S01]  /*4390*/  @P3 LOP3.LUT R8, R29, 0xffff, RZ, 0xc0, !PT ;  /* 0x0000ffff1d083812 */ /* 0x000fe200078ec0ff */
[----:B--2---:R-:W-:Y:S06]  /*43a0*/  @!P0 BRA `(.L_x_86) ;  /* 0x0000000000a48947 */ /* 0x004fec0003800000 */
[----:B-1----:R-:W-:Y:S01]  /*43b0*/  IMAD.HI.U32 R33, R22, R7, RZ ;  /* 0x0000000716217227 */ /* 0x002fe200078e00ff */
[----:B------:R-:W-:Y:S02]  /*43c0*/  ISETP.NE.AND P0, PT, R6, 0x1, PT ;  /* 0x000000010600780c */ /* 0x000fe40003f05270 */
[----:B------:R-:W-:Y:S01]  /*43d0*/  ISETP.NE.AND P2, PT, R26, 0x1, PT ;  /* 0x000000011a00780c */ /* 0x000fe20003f45270 */
[----:B---3--:R-:W-:Y:S01]  /*43e0*/  IMAD.HI.U32 R34, R19, R16, RZ ;  /* 0x0000001013227227 */ /* 0x008fe200078e00ff */
[----:B------:R-:W-:Y:S02]  /*43f0*/  SHF.R.U32.HI R33, RZ, R18, R33 ;  /* 0x00000012ff217219 */ /* 0x000fe40000011621 */
[----:B------:R-:W-:Y:S01]  /*4400*/  ISETP.NE.AND P4, PT, R2, 0x1, PT ;  /* 0x000000010200780c */ /* 0x000fe20003f85270 */
[----:B------:R-:W-:Y:S01]  /*4410*/  IMAD.HI.U32 R38, R13, R16, RZ ;  /* 0x000000100d267227 */ /* 0x000fe200078e00ff */
[----:B------:R-:W-:Y:S02]  /*4420*/  SHF.R.U32.HI R34, RZ, R17, R34 ;  /* 0x00000011ff227219 */ /* 0x000fe40000011622 */
[----:B------:R-:W-:Y:S01]  /*4430*/  SEL R3, R22, R33, !P0 ;  /* 0x0000002116037207 */ /* 0x000fe20004000000 */
[C---:B------:R-:W-:Y:S01]  /*4440*/  IMAD.HI.U32 R33, R8.reuse, R7, RZ ;  /* 0x0000000708217227 */ /* 0x040fe200078e00ff */
[----:B------:R-:W-:Y:S02]  /*4450*/  SEL R11, R19, R34, !P4 ;  /* 0x00000022130b7207 */ /* 0x000fe40006000000 */
[----:B------:R-:W-:Y:S01]  /*4460*/  SHF.R.U32.HI R38, RZ, R17, R38 ;  /* 0x00000011ff267219 */ /* 0x000fe20000011626 */
[----:B------:R-:W-:Y:S01]  /*4470*/  IMAD.HI.U32 R40, R3, R4, RZ ;  /* 0x0000000403287227 */ /* 0x000fe200078e00ff */
[----:B------:R-:W-:Y:S03]  /*4480*/  SHF.R.U32.HI R33, RZ, R18, R33 ;  /* 0x00000012ff217219 */ /* 0x000fe60000011621 */
[----:B------:R-:W-:Y:S01]  /*4490*/  IMAD.HI.U32 R34, R11, R4, RZ ;  /* 0x000000040b227227 */ /* 0x000fe200078e00ff */
[----:B------:R-:W-:Y:S02]  /*44a0*/  @P2 SHF.R.U32.HI R3, RZ, R5, R40 ;  /* 0x00000005ff032219 */ /* 0x000fe40000011628 */
[----:B------:R-:W-:Y:S02]  /*44b0*/  SEL R9, R8, R33, !P0 ;  /* 0x0000002108097207 */ /* 0x000fe40004000000 */
[----:B------:R-:W-:Y:S01]  /*44c0*/  @P2 SHF.R.U32.HI R11, RZ, R5, R34 ;  /* 0x00000005ff0b2219 */ /* 0x000fe20000011622 */
[C---:B------:R-:W-:Y:S01]  /*44d0*/  IMAD R10, R26.reuse, R3, RZ ;  /* 0x000000031a0a7224 */ /* 0x040fe200078e02ff */
[----:B------:R-:W-:Y:S01]  /*44e0*/  SEL R3, R13, R38, !P4 ;  /* 0x000000260d037207 */ /* 0x000fe20006000000 */
[C---:B------:R-:W-:Y:S03]  /*44f0*/  IMAD.HI.U32 R14, R9.reuse, R4, RZ ;  /* 0x00000004090e7227 */ /* 0x040fe600078e00ff */
[----:B------:R-:W-:Y:S01]  /*4500*/  ISETP.GE.AND P0, PT, R9, R10, PT ;  /* 0x0000000a0900720c */ /* 0x000fe20003f06270 */
[C---:B------:R-:W-:Y:S01]  /*4510*/  IMAD R12, R26.reuse, R11, RZ ;  /* 0x0000000b1a0c7224 */ /* 0x040fe200078e02ff */
[-C--:B------:R-:W-:Y:S04]  /*4520*/  SHF.R.U32.HI R14, RZ, R5.reuse, R14 ;  /* 0x00000005ff0e7219 */ /* 0x080fe8000001160e */
[----:B------:R-:W-:Y:S02]  /*4530*/  ISETP.GE.OR P0, PT, R3, R12, P0 ;  /* 0x0000000c0300720c */ /* 0x000fe40000706670 */
[----:B------:R-:W-:Y:S05]  /*4540*/  SEL R15, R9, R14, !P2 ;  /* 0x0000000e090f7207 */ /* 0x000fea0005000000 */
[----:B------:R-:W-:Y:S04]  /*4550*/  IMAD.MOV R14, RZ, RZ, -R15 ;  /* 0x000000ffff0e7224 */ /* 0x000fe800078e0a0f */
[----:B------:R-:W-:Y:S02]  /*4560*/  IMAD R14, R26, R14, R9 ;  /* 0x0000000e1a0e7224 */ /* 0x000fe400078e0209 */
[C---:B------:R-:W-:Y:S05]  /*4570*/  @!P0 IMAD.HI.U32 R10, R3.reuse, R4, RZ ;  /* 0x00000004030a8227 */ /* 0x040fea00078e00ff */
[----:B------:R-:W-:Y:S04]  /*4580*/  @!P0 SHF.R.U32.HI R10, RZ, R5, R10 ;  /* 0x00000005ff0a8219 */ /* 0x000fe8000001160a */
[----:B------:R-:W-:Y:S01]  /*4590*/  @!P0 SEL R0, R3, R10, !P2 ;  /* 0x0000000a03008207 */ /* 0x000fe20005000000 */
[----:B------:R-:W-:Y:S03]  /*45a0*/  IMAD.MOV R10, RZ, RZ, -R3 ;  /* 0x000000ffff0a7224 */ /* 0x000fe600078e0a03 */
[----:B------:R-:W-:Y:S01]  /*45b0*/  @!P0 IADD3 R15, PT, PT, R15, -R0, RZ ;  /* 0x800000000f0f8210 */ /* 0x000fe20007ffe0ff */
[----:B------:R-:W-:Y:S01]  /*45c0*/  @!P0 IMAD R0, R11, R14, R0 ;  /* 0x0000000e0b008224 */ /* 0x000fe200078e0200 */
[----:B------:R-:W-:Y:S01]  /*45d0*/  IADD3 R11, PT, PT, -R9, RZ, RZ ;  /* 0x000000ff090b7210 */ /* 0x000fe20007ffe1ff */
[----:B------:R-:W-:Y:S02]  /*45e0*/  IMAD R13, R2, R10, R13 ;  /* 0x0000000a020d7224 */ /* 0x000fe400078e020d */
[----:B------:R-:W-:Y:S02]  /*45f0*/  @!P0 IMAD R9, R15, R26, R3 ;  /* 0x0000001a0f098224 */ /* 0x000fe400078e0203 */
[----:B------:R-:W-:Y:S02]  /*4600*/  @!P0 IMAD.MOV.U32 R3, RZ, RZ, R0 ;  /* 0x000000ffff038224 */ /* 0x000fe400078e0000 */
[----:B------:R-:W-:Y:S02]  /*4610*/  IMAD R8, R6, R11, R8 ;  /* 0x0000000b06087224 */ /* 0x000fe400078e0208 */
[----:B------:R-:W-:Y:S02]  /*4620*/  IMAD R13, R3, R2, R13 ;  /* 0x00000002030d7224 */ /* 0x000fe400078e020d */
[----:B------:R-:W-:Y:S02]  /*4630*/  IMAD R8, R9, R6, R8 ;  /* 0x0000000609087224 */ /* 0x000fe400078e0208 */
.L_x_86:
[----:B------:R-:W-:Y:S05]  /*4640*/  BRA.U UP1, `(.L_x_87) ;  /* 0x0000000101107547 */ /* 0x000fea000b800000 */
[----:B------:R-:W-:Y:S04]  /*4650*/  MOV R0, UR6 ;  /* 0x0000000600007c02 */ /* 0x000fe80008000f00 */
[----:B------:R-:W-:Y:S04]  /*4660*/  SHF.L.U32 R3, R0, 0x1f, RZ ;  /* 0x0000001f00037819 */ /* 0x000fe800000006ff */
[----:B------:R-:W2:Y:S02]  /*4670*/  SYNCS.PHASECHK.TRANS64.TRYWAIT P0, [UR7+0x78], R3 ;  /* 0x00007803ff0075a7 */ /* 0x000ea40008001107 */
[----:B--2---:R-:W-:Y:S05]  /*4680*/  @!P0 BRA `(.L_x_88) ;  /* 0x0000004800408947 */ /* 0x004fea0003800000 */
.L_x_87:
[----:B------:R-:W-:Y:S02]  /*4690*/  R2UR UR35, R21 ;  /* 0x00000000152372ca */ /* 0x000fe400000e0000 */
[----:B------:R-:W-:Y:S02]  /*46a0*/  R2UR UR34, R20 ;  /* 0x00000000142272ca */ /* 0x000fe400000e0000 */
[----:B------:R-:W-:Y:S02]  /*46b0*/  ISETP.NE.U32.AND P2, PT, RZ, UR4, PT ;  /* 0x00000004ff007c0c */ /* 0x000fe4000bf45070 */
[----:B------:R-:W-:Y:S02]  /*46c0*/  SHF.L.U32 R12, R32, 0x1f, RZ ;  /* 0x0000001f200c7819 */ /* 0x000fe400000006ff */
[----:B------:R-:W-:Y:S05]  /*46d0*/  ISETP.NE.AND.EX P2, PT, RZ, UR5, PT, P2 ;  /* 0x00000005ff007c0c */ /* 0x000fea000bf45320 */
[----:B------:R-:W-:Y:S02]  /*46e0*/  USHF.L.U32 UR35, UR35, 0x7, URZ ;  /* 0x0000000723237899 */ /* 0x000fe400080006ff */
[----:B------:R-:W-:Y:S01]  /*46f0*/  USHF.L.U32 UR34, UR34, 0x6, URZ ;  /* 0x0000000622227899 */ /* 0x000fe200080006ff */
[----:B------:R-:W-:Y:S11]  /*4700*/  BRA.U !UP3, `(.L_x_89) ;  /* 0x000000010b347547 */ /* 0x000ff6000b800000 */
[----:B------:R-:W-:Y:S01]  /*4710*/  UPLOP3.LUT UP0, UPT, UPT, UPT, UP2, 0x80, 0x8 ;  /* 0x000000000008789c */ /* 0x000fe20003f0f020 */
[----:B--2---:R-:W-:Y:S02]  /*4720*/  HFMA2 R0, -RZ, RZ, 0, 5.9604644775390625e-08 ;  /* 0x00000001ff007431 */ /* 0x004fe400000001ff */
[----:B------:R-:W-:Y:S03]  /*4730*/  IMAD.MOV.U32 R67, RZ, RZ, 0x1 ;  /* 0x00000001ff437424 */ /* 0x000fe600078e00ff */
[----:B------:R-:W-:Y:S05]  /*4740*/  PLOP3.LUT P0, PT, PT, PT, UP0, 0x80, 0x8 ;  /* 0x000000000008781c */ /* 0x000fea0003f0f008 */
[----:B------:R-:W2:Y:S01]  /*4750*/  @UP0 LDCU.64 UR10, c[0x0][0x888] ;  /* 0x00011100ff0a07ac */ /* 0x000ea20008000a00 */
[----:B------:R-:W-:Y:S07]  /*4760*/  @UP0 UIMAD UR8, UR36, UR4, URZ ;  /* 0x00000004240802a4 */ /* 0x000fee000f8e02ff */
[----:B------:R-:W-:Y:S01]  /*4770*/  @!P0 PRMT R67, R0, 0x7610, R67 ;  /* 0x0000761000438816 */ /* 0x000fe20000000043 */
[----:B--2---:R-:W-:Y:S03]  /*4780*/  @UP0 UIMAD.WIDE UR10, UR8, 0x4, UR10 ;  /* 0x00000004080a08a5 */ /* 0x004fe6000f8e020a */
[----:B------:R-:W2:Y:S03]  /*4790*/  @!UP0 LDCU UR8, c[0x0][0x880] ;  /* 0x00011000ff0887ac */ /* 0x000ea60008000800 */
[----:B------:R-:W-:Y:S01]  /*47a0*/  IMAD.U32 R10, RZ, RZ, UR10 ;  /* 0x0000000aff0a7e24 */ /* 0x000fe2000f8e00ff */
[----:B------:R-:W-:Y:S05]  /*47b0*/  MOV R11, UR11 ;  /* 0x0000000b000b7c02 */ /* 0x000fea0008000f00 */
[----:B------:R4:W5:Y:S02]  /*47c0*/  @P0 LDG.E R35, desc[UR46][R10.64] ;  /* 0x0000002e0a230981 */ /* 0x000964000c1e1900 */
[----:B--2-4-:R-:W-:Y:S07]  /*47d0*/  @!P0 IMAD.U32 R35, RZ, RZ, UR8 ;  /* 0x00000008ff238e24 */ /* 0x014fee000f8e00ff */
.L_x_89:
[----:B-----5:R-:W-:Y:S01]  /*47e0*/  @!P2 FSETP.EQ.AND P0, PT, R35, RZ, PT ;  /* 0x000000ff2300a20b */ /* 0x020fe20003f02000 */
[----:B------:R-:W-:Y:S01]  /*47f0*/  @!UPT UIADD3 URZ, UPT, UPT, URZ, URZ, URZ ;  /* 0x000000fffffff290 */ /* 0x000fe2000fffe0ff */
[----:B------:R-:W-:Y:S11]  /*4800*/  @!P2 BRA `(.L_x_90) ;  /* 0x000000000014a947 */ /* 0x000ff60003800000 */
[----:B------:R-:W-:Y:S02]  /*4810*/  LOP3.LUT P2, RZ, R67, 0xff, RZ, 0xc0, !PT ;  /* 0x000000ff43ff7812 */ /* 0x000fe4000784c0ff */
[----:B------:R-:W-:Y:S04]  /*4820*/  PLOP3.LUT P0, PT, PT, PT, UP0, 0x80, 0x8 ;  /* 0x000000000008781c */ /* 0x000fe80003f0f008 */
[----:B------:R-:W-:Y:S07]  /*4830*/  PLOP3.LUT P0, PT, P0, PT, PT, 0x8, 0x80 ;  /* 0x000000000080781c */ /* 0x000fee000070e170 */
[----:B------:R-:W-:Y:S11]  /*4840*/  @P2 FSETP.EQ.AND P0, PT, R35, RZ, PT ;  /* 0x000000ff2300220b */ /* 0x000ff60003f02000 */
[----:B------:R-:W-:Y:S02]  /*4850*/  @!UPT UIADD3 URZ, UPT, UPT, URZ, URZ, URZ ;  /* 0x000000fffffff290 */ /* 0x000fe4000fffe0ff */
.L_x_90:
[----:B------:R-:W4:Y:S01]  /*4860*/  SYNCS.PHASECHK.TRANS64.TRYWAIT P2, [UR7+0x50], R12 ;  /* 0x0000500cff0075a7 */ /* 0x000f220008041107 */
[----:B------:R-:W-:Y:S04]  /*4870*/  ELECT P4, URZ, PT ;  /* 0x0000000000ff782f */ /* 0x000fe80003880000 */
[----:B------:R-:W-:Y:S11]  /*4880*/  PLOP3.LUT P4, PT, P0, P4, PT, 0xf2, 0x2f ;  /* 0x00000000002f781c */ /* 0x000ff60000789e72 */
[----:B------:R-:W-:Y:S02]  /*4890*/  @!UPT UIADD3 URZ, UPT, UPT, URZ, URZ, URZ ;  /* 0x000000fffffff290 */ /* 0x000fe4000fffe0ff */
[----:B-1----:R-:W-:Y:S05]  /*48a0*/  @!P4 IADD3 R9, P0, PT, R36, 0x580, RZ ;  /* 0x000005802409c810 */ /* 0x002fea0007f1e0ff */
[----:B--2---:R-:W-:Y:S01]  /*48b0*/  @!P4 IMAD.X R0, RZ, RZ, R37, P0 ;  /* 0x000000ffff00c224 */ /* 0x004fe200000e0625 */
[----:B----4-:R-:W-:Y:S07]  /*48c0*/  @!P2 BRA `(.L_x_91) ;  /* 0x0000004400c8a947 */ /* 0x010fee0003800000 */
.L_x_179:
[----:B------:R-:W-:Y:S01]  /*48d0*/  @!P4 R2UR UR8, R0 ;  /* 0x000000000008c2ca */ /* 0x000fe200000e0000 */
[----:B------:R-:W-:Y:S01]  /*48e0*/  VOTEU.ALL UP1, P4 ;  /* 0x0000000000ff7886 */ /* 0x000fe20002020000 */
[----:B------:R-:W-:Y:S01]  /*48f0*/  @!P4 R2UR UR9, R9 ;  /* 0x000000000909c2ca */ /* 0x000fe200000e0000 */
[----:B------:R-:W-:Y:S01]  /*4900*/  @!P4 IMAD.MOV.U32 R0, RZ, RZ, 0x2000 ;  /* 0x00002000ff00c424 */ /* 0x000fe200078e00ff */
[----:B------:R-:W-:Y:S01]  /*4910*/  UMOV UR10, 0x0 ;  /* 0x00000000000a7882 */ /* 0x000fe20000000000 */
[----:B------:R-:W-:Y:S01]  /*4920*/  UMOV UR11, 0x10000000 ;  /* 0x10000000000b7882 */ /* 0x000fe20000000000 */
[----:B------:R-:W-:Y:S01]  /*4930*/  @!UP1 UIADD3 UR32, UPT, UPT, UR7, 0x200, URZ ;  /* 0x0000020007209890 */ /* 0x000fe2000fffe0ff */
[----:B------:R-:W-:Y:S01]  /*4940*/  @!P4 IADD3 R9, P0, PT, R36, 0x580, RZ ;  /* 0x000005802409c810 */ /* 0x000fe20007f1e0ff */
[----:B------:R-:W-:Y:S05]  /*4950*/  VOTEU.ALL UP1, P4 ;  /* 0x0000000000ff7886 */ /* 0x000fea0002020000 */
[----:B------:R-:W-:Y:S01]  /*4960*/  IMAD.U32 R11, RZ, RZ, UR8 ;  /* 0x00000008ff0b7e24 */ /* 0x000fe2000f8e00ff */
[----:B------:R-:W-:Y:S01]  /*4970*/  UPRMT UR8, UR37, 0x654, UR33 ;  /* 0x0000065425087896 */ /* 0x000fe20008000021 */
[----:B------:R-:W-:Y:S03]  /*4980*/  IMAD.U32 R10, RZ, RZ, UR9 ;  /* 0x00000009ff0a7e24 */ /* 0x000fe6000f8e00ff */
[----:B------:R-:W-:Y:S02]  /*4990*/  @!P4 R2UR UR15, R11 ;  /* 0x000000000b0fc2ca */ /* 0x000fe400000e0000 */
[----:B------:R-:W-:Y:S11]  /*49a0*/  @!P4 R2UR UR14, R10 ;  /* 0x000000000a0ec2ca */ /* 0x000ff600000e0000 */
[----:B------:R-:W-:Y:S02]  /*49b0*/  @!UPT UIADD3 URZ, UPT, UPT, URZ, URZ, URZ ;  /* 0x000000fffffff290 */ /* 0x000fe4000fffe0ff */
[----:B------:R2:W-:Y:S01]  /*49c0*/  @!UP1 UTMALDG.3D [UR32], [UR14], desc[UR10] ;  /* 0x00000a200e0095b4 */ /* 0x0005e20008011000 */
[----:B------:R4:W-:Y:S01]  /*49d0*/  @!P4 SYNCS.ARRIVE.TRANS64.RED.A0TR RZ, [UR7+0x30], R0 ;  /* 0x00003000ffffc9a7 */ /* 0x0009e20008300407 */
[----:B------:R-:W-:Y:S01]  /*49e0*/  SYNCS.ARRIVE.TRANS64.RED.A1T0 RZ, [UR8], RZ ;  /* 0x000000ffffff79a7 */ /* 0x000fe20008100408 */
[----:B----4-:R-:W-:Y:S01]  /*49f0*/  @!P4 IMAD.X R0, RZ, RZ, R37, P0 ;  /* 0x000000ffff00c224 */ /* 0x010fe200000e0625 */
[----:B------:R-:W4:Y:S02]  /*4a00*/  SYNCS.PHASECHK.TRANS64.TRYWAIT P2, [UR7+0x58], R12 ;  /* 0x0000580cff0075a7 */ /* 0x000f240008041107 */
[----:B--2-4-:R-:W-:Y:S05]  /*4a10*/  @!P2 BRA `(.L_x_92) ;  /* 0x00000044008ca947 */ /* 0x014fea0003800000 */
.L_x_181:
        /* <DEDUP_REMOVED lines=8> */
[----:B------:R-:W-:Y:S01]  /*4aa0*/  @!UP1 UIADD3 UR24, UPT, UPT, UR7, 0x2200, URZ ;  /* 0x0000220007189890 */ /* 0x000fe2000fffe0ff */
[----:B------:R-:W-:Y:S01]  /*4ab0*/  VOTEU.ALL UP1, P4 ;  /* 0x0000000000ff7886 */ /* 0x000fe20002020000 */
[----:B------:R-:W-:Y:S01]  /*4ac0*/  UMOV UR27, UR35 ;  /* 0x00000023001b7c82 */ /* 0x000fe20008000000 */
[----:B------:R-:W-:Y:S02]  /*4ad0*/  UMOV UR28, UR36 ;  /* 0x00000024001c7c82 */ /* 0x000fe40008000000 */
[----:B------:R-:W-:Y:S01]  /*4ae0*/  IMAD.U32 R11, RZ, RZ, UR8 ;  /* 0x00000008ff0b7e24 */ /* 0x000fe2000f8e00ff */
[----:B------:R-:W-:Y:S01]  /*4af0*/  UPRMT UR8, UR37, 0x654, UR25 ;  /* 0x0000065425087896 */ /* 0x000fe20008000019 */
[----:B------:R-:W-:Y:S02]  /*4b00*/  IMAD.U32 R10, RZ, RZ, UR9 ;  /* 0x00000009ff0a7e24 */ /* 0x000fe4000f8e00ff */
[----:B------:R-:W-:Y:S01]  /*4b10*/  @!P4 IMAD.X R20, RZ, RZ, R37, P0 ;  /* 0x000000ffff14c224 */ /* 0x000fe200000e0625 */
[----:B------:R-:W-:Y:S02]  /*4b20*/  @!P4 R2UR UR15, R11 ;  /* 0x000000000b0fc2ca */ /* 0x000fe400000e0000 */
[----:B------:R-:W-:Y:S11]  /*4b30*/  @!P4 R2UR UR14, R10 ;  /* 0x000000000a0ec2ca */ /* 0x000ff600000e0000 */
[----:B------:R-:W-:Y:S02]  /*4b40*/  @!UPT UIADD3 URZ, UPT, UPT, URZ, URZ, URZ ;  /* 0x000000fffffff290 */ /* 0x000fe4000fffe0ff */
[----:B------:R2:W-:Y:S01]  /*4b50*/  @!UP1 UTMALDG.3D [UR24], [UR14], desc[UR10] ;  /* 0x00000a180e0095b4 */ /* 0x0005e20008011000 */
[----:B------:R2:W-:Y:S01]  /*4b60*/  @!P4 SYNCS.ARRIVE.TRANS64.RED.A0TR RZ, [UR7+0x38], R0 ;  /* 0x00003800ffffc9a7 */ /* 0x0005e20008300407 */
[----:B------:R-:W-:Y:S01]  /*4b70*/  SYNCS.ARRIVE.TRANS64.RED.A1T0 RZ, [UR8], RZ ;  /* 0x000000ffffff79a7 */ /* 0x000fe20008100408 */
[----:B------:R-:W4:Y:S02]  /*4b80*/  SYNCS.PHASECHK.TRANS64.TRYWAIT P2, [UR7+0x60], R12 ;  /* 0x0000600cff0075a7 */ /* 0x000f240008041107 */
[----:B--2-4-:R-:W-:Y:S05]  /*4b90*/  @!P2 BRA `(.L_x_93) ;  /* 0x000000440044a947 */ /* 0x014fea0003800000 */
.L_x_183:
[----:B------:R-:W2:Y:S01]  /*4ba0*/  LDC.64 R14, c[0x0][0xb10] ;  /* 0x0002c400ff0e7b82 */ /* 0x000ea20000000a00 */
[----:B------:R-:W-:Y:S01]  /*4bb0*/  @!P4 R2UR UR8, R20 ;  /* 0x000000001408c2ca */ /* 0x000fe200000e0000 */
[----:B------:R-:W-:Y:S01]  /*4bc0*/  VOTEU.ALL UP1, P4 ;  /* 0x0000000000ff7886 */ /* 0x000fe20002020000 */
[----:B------:R-:W-:Y:S01]  /*4bd0*/  @!P4 R2UR UR9, R21 ;  /* 0x000000001509c2ca */ /* 0x000fe200000e0000 */
[----:B------:R-:W-:Y:S01]  /*4be0*/  UMOV UR10, 0x0 ;  /* 0x00000000000a7882 */ /* 0x000fe20000000000 */
[----:B------:R-:W-:Y:S03]  /*4bf0*/  UMOV UR11, 0x10000000 ;  /* 0x10000000000b7882 */ /* 0x000fe60000000000 */
[----:B------:R-:W4:Y:S01]  /*4c00*/  LDC.64 R10, c[0x0][0xb18] ;  /* 0x0002c600ff0a7b82 */ /* 0x000f220000000a00 */
[----:B------:R-:W-:Y:S01]  /*4c10*/  @!UP1 UIADD3 UR18, UPT, UPT, UR34, 0x20, URZ ;  /* 0x0000002022129890 */ /* 0x000fe2000fffe0ff */
[----:B------:R-:W-:Y:S01]  /*4c20*/  @P3 SHF.R.U32.HI R24, RZ, 0x10, R29 ;  /* 0x00000010ff183819 */ /* 0x000fe2000001161d */
[----:B------:R-:W-:Y:S01]  /*4c30*/  @!UP1 UIADD3 UR16, UPT, UPT, UR7, 0x4200, URZ ;  /* 0x0000420007109890 */ /* 0x000fe2000fffe0ff */
[----:B------:R-:W-:Y:S01]  /*4c40*/  VIADD R27, R27, 0x1 ;  /* 0x000000011b1b7836 */ /* 0x000fe20000000000 */
[----:B------:R-:W-:Y:S03]  /*4c50*/  VOTEU.ALL UP1, P4 ;  /* 0x0000000000ff7886 */ /* 0x000fe60002020000 */
[----:B------:R-:W5:Y:S01]  /*4c60*/  @!P1 LDC R0, c[0x0][0xb20] ;  /* 0x0002c800ff009b82 */ /* 0x000f620000000800 */
[----:B------:R-:W-:Y:S01]  /*4c70*/  UMOV UR19, UR35 ;  /* 0x0000002300137c82 */ /* 0x000fe20008000000 */
[----:B------:R-:W-:Y:S01]  /*4c80*/  IMAD.U32 R21, RZ, RZ, UR8 ;  /* 0x00000008ff157e24 */ /* 0x000fe2000f8e00ff */
[----:B------:R-:W-:Y:S05]  /*4c90*/  UMOV UR20, UR36 ;  /* 0x0000002400147c82 */ /* 0x000fea0008000000 */
[----:B-1----:R-:W1:Y:S01]  /*4ca0*/  @!P1 LDC R3, c[0x0][0xb0c] ;  /* 0x0002c300ff039b82 */ /* 0x002e620000000800 */
[----:B------:R-:W-:Y:S01]  /*4cb0*/  IMAD.U32 R20, RZ, RZ, UR9 ;  /* 0x00000009ff147e24 */ /* 0x000fe2000f8e00ff */
[----:B------:R-:W-:Y:S01]  /*4cc0*/  UPRMT UR8, UR37, 0x654, UR17 ;  /* 0x0000065425087896 */ /* 0x000fe20008000011 */
[----:B------:R-:W-:Y:S03]  /*4cd0*/  @!P4 R2UR UR15, R21 ;  /* 0x00000000150fc2ca */ /* 0x000fe600000e0000 */
[----:B------:R-:W-:Y:S01]  /*4ce0*/  @!P4 R2UR UR14, R20 ;  /* 0x00000000140ec2ca */ /* 0x000fe200000e0000 */
[----:B------:R-:W-:Y:S11]  /*4cf0*/  @!P4 IMAD.MOV.U32 R20, RZ, RZ, 0x2000 ;  /* 0x00002000ff14c424 */ /* 0x000ff600078e00ff */
[----:B------:R-:W-:Y:S01]  /*4d00*/  @!UPT UIADD3 URZ, UPT, UPT, URZ, URZ, URZ ;  /* 0x000000fffffff290 */ /* 0x000fe2000fffe0ff */
[----:B------:R1:W-:Y:S01]  /*4d10*/  @!UP1 UTMALDG.3D [UR16], [UR14], desc[UR10] ;  /* 0x00000a100e0095b4 */ /* 0x0003e20008011000 */
[----:B------:R1:W-:Y:S02]  /*4d20*/  @!P4 SYNCS.ARRIVE.TRANS64.RED.A0TR RZ, [UR7+0x40], R20 ;  /* 0x00004014ffffc9a7 */ /* 0x0003e40008300407 */
[----:B-1----:R-:W-:Y:S01]  /*4d30*/  @!P1 ISETP.NE.AND P2, PT, R3, 0x1, PT ;  /* 0x000000010300980c */ /* 0x002fe20003f45270 */
[C---:B--2---:R-:W-:Y:S01]  /*4d40*/  @!P1 IMAD.HI.U32 R14, R13.reuse, R14, RZ ;  /* 0x0000000e0d0e9227 */ /* 0x044fe200078e00ff */
[----:B----4-:R-:W-:Y:S03]  /*4d50*/  @!P1 ISETP.NE.AND P0, PT, R10, 0x1, PT ;  /* 0x000000010a00980c */ /* 0x010fe60003f05270 */
[C---:B------:R-:W-:Y:S01]  /*4d60*/  @!P1 IMAD.HI.U32 R11, R8.reuse, R11, RZ ;  /* 0x0000000b080b9227 */ /* 0x040fe200078e00ff */
[----:B------:R-:W-:Y:S04]  /*4d70*/  @!P1 SHF.R.U32.HI R14, RZ, R15, R14 ;  /* 0x0000000fff0e9219 */ /* 0x000fe8000001160e */
[----:B-----5:R-:W-:Y:S01]  /*4d80*/  @!P1 SHF.R.U32.HI R9, RZ, R0, R11 ;  /* 0x00000000ff099219 */ /* 0x020fe2000001160b */
[----:B------:R-:W-:Y:S01]  /*4d90*/  SYNCS.ARRIVE.TRANS64.RED.A1T0 RZ, [UR8], RZ ;  /* 0x000000ffffff79a7 */ /* 0x000fe20008100408 */
[----:B------:R-:W-:Y:S02]  /*4da0*/  @!P1 SEL R14, R13, R14, !P2 ;  /* 0x0000000e0d0e9207 */ /* 0x000fe40005000000 */
[----:B------:R-:W-:Y:S01]  /*4db0*/  @!P1 SEL R9, R8, R9, !P0 ;  /* 0x0000000908099207 */ /* 0x000fe20004000000 */
[----:B------:R-:W1:Y:S04]  /*4dc0*/  SYNCS.PHASECHK.TRANS64.TRYWAIT P5, [UR7+0x68], R12 ;  /* 0x0000680cff0075a7 */ /* 0x000e6800080a1107 */
[----:B------:R-:W-:Y:S02]  /*4dd0*/  @!P1 IMAD.IADD R0, R9, 0x1, -R14 ;  /* 0x0000000109009824 */ /* 0x000fe400078e0a0e */
[----:B------:R-:W-:Y:S02]  /*4de0*/  @!P1 IMAD.IADD R9, R14, 0x1, -R9 ;  /* 0x000000010e099824 */ /* 0x000fe400078e0a09 */
[----:B------:R-:W-:Y:S02]  /*4df0*/  @!P1 IMAD R13, R0, R3, R13 ;  /* 0x00000003000d9224 */ /* 0x000fe400078e020d */
[----:B------:R-:W-:Y:S01]  /*4e00*/  @!P1 IMAD R8, R9, R10, R8 ;  /* 0x0000000a09089224 */ /* 0x000fe200078e0208 */
[----:B-1----:R-:W-:Y:S06]  /*4e10*/  @!P5 BRA `(.L_x_94) ;  /* 0x0000004000bcd947 */ /* 0x002fec0003800000 */
.L_x_185:
[----:B-1----:R-:W-:Y:S01]  /*4e20*/  @!P4 IADD3 R3, P0, PT, R36, 0x580, RZ ;  /* 0x000005802403c810 */ /* 0x002fe20007f1e0ff */
[----:B------:R-:W-:Y:S01]  /*4e30*/  VOTEU.ALL UP1, P4 ;  /* 0x0000000000ff7886 */ /* 0x000fe20002020000 */
[----:B------:R-:W-:Y:S01]  /*4e40*/  UMOV UR18, 0x0 ;  /* 0x0000000000127882 */ /* 0x000fe20000000000 */
[----:B------:R-:W-:Y:S01]  /*4e50*/  UMOV UR19, 0x10000000 ;  /* 0x1000000000137882 */ /* 0x000fe20000000000 */
[----:B------:R-:W-:Y:S01]  /*4e60*/  @!P4 R2UR UR9, R3 ;  /* 0x000000000309c2ca */ /* 0x000fe200000e0000 */
[----:B------:R-:W-:Y:S01]  /*4e70*/  @!P4 IMAD.X R0, RZ, RZ, R37, P0 ;  /* 0x000000ffff00c224 */ /* 0x000fe200000e0625 */
[----:B------:R-:W-:Y:S01]  /*4e80*/  @!UP1 UIADD3 UR10, UPT, UPT, UR34, 0x30, URZ ;  /* 0x00000030220a9890 */ /* 0x000fe2000fffe0ff */
[----:B------:R-:W-:Y:S01]  /*4e90*/  ISETP.NE.AND P0, PT, R27, 0x2, PT ;  /* 0x000000021b00780c */ /* 0x000fe20003f05270 */
[----:B------:R-:W-:Y:S01]  /*4ea0*/  UMOV UR11, UR35 ;  /* 0x00000023000b7c82 */ /* 0x000fe20008000000 */
[----:B------:R-:W-:Y:S01]  /*4eb0*/  UMOV UR12, UR36 ;  /* 0x00000024000c7c82 */ /* 0x000fe20008000000 */
[----:B------:R-:W-:Y:S01]  /*4ec0*/  @!P4 R2UR UR8, R0 ;  /* 0x000000000008c2ca */ /* 0x000fe200000e0000 */
[----:B------:R-:W-:Y:S01]  /*4ed0*/  IMAD.IADD R20, R8, 0x1, R66 ;  /* 0x0000000108147824 */ /* 0x000fe200078e0242 */
[----:B------:R-:W-:Y:S01]  /*4ee0*/  @P3 R2UR UR36, R24 ;  /* 0x00000000182432ca */ /* 0x000fe200000e0000 */
[----:B------:R-:W-:Y:S01]  /*4ef0*/  IMAD.IADD R21, R13, 0x1, R68 ;  /* 0x000000010d157824 */ /* 0x000fe200078e0244 */
[----:B------:R-:W-:Y:S02]  /*4f00*/  SEL R0, RZ, 0x1, P0 ;  /* 0x00000001ff007807 */ /* 0x000fe40000000000 */
[----:B------:R-:W-:Y:S01]  /*4f10*/  LOP3.LUT R32, R32, 0x1, RZ, 0x3c, !PT ;  /* 0x0000000120207812 */ /* 0x000fe200078e3cff */
[----:B------:R-:W-:Y:S01]  /*4f20*/  IMAD.U32 R10, RZ, RZ, UR9 ;  /* 0x00000009ff0a7e24 */ /* 0x000fe2000f8e00ff */
[----:B------:R-:W-:Y:S01]  /*4f30*/  @!UP1 UIADD3 UR9, UPT, UPT, UR7, 0x48, URZ ;  /* 0x0000004807099890 */ /* 0x000fe2000fffe0ff */
[----:B------:R-:W-:Y:S02]  /*4f40*/  LOP3.LUT R25, R25, R0, RZ, 0x3c, !PT ;  /* 0x0000000019197212 */ /* 0x000fe400078e3cff */
[----:B------:R-:W-:Y:S02]  /*4f50*/  SEL R27, R27, RZ, P0 ;  /* 0x000000ff1b1b7207 */ /* 0x000fe40000000000 */
[----:B------:R-:W-:Y:S01]  /*4f60*/  IMAD.U32 R11, RZ, RZ, UR8 ;  /* 0x00000008ff0b7e24 */ /* 0x000fe2000f8e00ff */
[----:B------:R-:W-:Y:S01]  /*4f70*/  @!P4 R2UR UR14, R10 ;  /* 0x000000000a0ec2ca */ /* 0x000fe200000e0000 */
[----:B------:R-:W-:Y:S01]  /*4f80*/  @!UP1 UIADD3 UR8, UPT, UPT, UR7, 0x6200, URZ ;  /* 0x0000620007089890 */ /* 0x000fe2000fffe0ff */
[----:B------:R-:W-:Y:S02]  /*4f90*/  VOTEU.ALL UP1, P4 ;  /* 0x0000000000ff7886 */ /* 0x000fe40002020000 */
[----:B------:R-:W-:Y:S11]  /*4fa0*/  @!P4 R2UR UR15, R11 ;  /* 0x000000000b0fc2ca */ /* 0x000ff600000e0000 */
[----:B------:R-:W-:Y:S02]  /*4fb0*/  @!UPT UIADD3 URZ, UPT, UPT, URZ, URZ, URZ ;  /* 0x000000fffffff290 */ /* 0x000fe4000fffe0ff */
[----:B------:R2:W-:Y:S01]  /*4fc0*/  @!UP1 UTMALDG.3D [UR8], [UR14], desc[UR18] ;  /* 0x000012080e0095b4 */ /* 0x0005e20008011000 */
[----:B------:R2:W-:Y:S01]  /*4fd0*/  @!P4 SYNCS.ARRIVE.TRANS64.RED.A0TR RZ, [UR7+0x48], R23 ;  /* 0x00004817ffffc9a7 */ /* 0x0005e20008300407 */
[----:B------:R-:W-:Y:S01]  /*4fe0*/  UPLOP3.LUT UP1, UPT, UPT, UPT, UPT, 0x80, 0x8 ;  /* 0x000000000008789c */ /* 0x000fe20003f2f070 */
[----:B------:R-:W-:Y:S01]  /*4ff0*/  SYNCS.ARRIVE.TRANS64.RED.A1T0 RZ, [UR13], RZ ;  /* 0x000000ffffff79a7 */ /* 0x000fe2000810040d */
[----:B------:R-:W-:Y:S09]  /*5000*/  @P3 BRA `(.L_x_95) ;  /* 0xfffffff000943947 */ /* 0x000ff2000383ffff */
[----:B------:R-:W-:-:S04]  /*5010*/  SHF.L.U32 R3, R32, 0x1f, RZ ;  /* 0x0000001f20037819 */ /* 0x000fc800000006ff */
[----:B------:R-:W1:Y:S02]  /*5020*/  SYNCS.PHASECHK.TRANS64.TRYWAIT P0, [UR7+0x50], R3 ;  /* 0x00005003ff0075a7 */ /* 0x000e640008001107 */
[----:B-1----:R-:W-:Y:S05]  /*5030*/  @!P0 BRA `(.L_x_96) ;  /* 0x00000040004c8947 */ /* 0x002fea0003800000 */
.L_x_187:
[----:B------:R-:W4:Y:S02]  /*5040*/  SYNCS.PHASECHK.TRANS64.TRYWAIT P0, [UR7+0x58], R3 ;  /* 0x00005803ff0075a7 */ /* 0x000f240008001107 */
[----:B----4-:R-:W-:Y:S05]  /*5050*/  @!P0 BRA `(.L_x_97) ;  /* 0x00000040005c8947 */ /* 0x010fea0003800000 */
.L_x_189:
[----:B------:R-:W4:Y:S02]  /*5060*/  SYNCS.PHASECHK.TRANS64.TRYWAIT P0, [UR7+0x60], R3 ;  /* 0x00006003ff0075a7 */ /* 0x000f240008001107 */
[----:B----4-:R-:W-:Y:S05]  /*5070*/  @!P0 BRA `(.L_x_98) ;  /* 0x00000040006c8947 */ /* 0x010fea0003800000 */
.L_x_191:
[----:B-1----:R-:W-:-:S07]  /*5080*/  MOV R0, UR7 ;  /* 0x0000000700007c02 */ /* 0x002fce0008000f00 */
.L_x_99:
[----:B-1----:R-:W-:-:S04]  /*5090*/  SHF.L.U32 R3, R32, 0x1f, RZ ;  /* 0x0000001f20037819 */ /* 0x002fc800000006ff */
[----:B------:R1:W4:Y:S03]  /*50a0*/  SYNCS.PHASECHK.TRANS64.TRYWAIT P0, [R0+URZ+0x68], R3 ;  /* 0x00006803000075a7 */ /* 0x00032600080011ff */
[----:B----4-:R-:W-:Y:S05]  /*50b0*/  @!P0 NANOSLEEP.SYNCS 0x989680 ;  /* 0x009896800000895d */ /* 0x010fea0003900000 */
[----:B------:R-:W4:Y:S02]  /*50c0*/  @!P0 SYNCS.PHASECHK.TRANS64 P0, [R0+URZ+0x68], R3 ;  /* 0x00006803000085a7 */ /* 0x000f2400080010ff */
[----:B--2-4-:R-:W-:Y:S05]  /*50d0*/  @P0 EXIT ;  /* 0x000000000000094d */ /* 0x014fea0003800000 */
[----:B------:R-:W-:Y:S05]  /*50e0*/  BRA `(.L_x_99) ;  /* 0xfffffffc00e87947 */ /* 0x000fea000383ffff */
.L_x_84:
[----:B------:R-:W-:-:S06]  /*50f0*/  UISETP.GE.AND UP1, UPT, UR10, 0x4, UPT ;  /* 0x000000040a00788c */ /* 0x000fcc000bf26270 */
[----:B------:R-:W-:-:S13]  /*5100*/  PLOP3.LUT P0, PT, PT, PT, UP1, 0x80, 0x8 ;  /* 0x000000000008781c */ /* 0x000fda0003f0f018 */
[----:B------:R-:W-:Y:S05]  /*5110*/  @!P0 EXIT ;  /* 0x000000000000894d */ /* 0x000fea0003800000 */
[----:B------:R-:W-:Y:S01]  /*5120*/  BAR.SYNC.DEFER_BLOCKING 0x6, 0xa0 ;  /* 0x0182800000007b1d */ /* 0x000fe20000010000 */
[C---:B------:R-:W-:Y:S01]  /*5130*/  IMAD.SHL.U32 R3, R81.reuse, 0x10, RZ ;  /* 0x0000001051037824 */ /* 0x040fe200078e00ff */
[C---:B------:R-:W-:Y:S01]  /*5140*/  SHF.L.U32 R33, R81.reuse, 0x10, RZ ;  /* 0x0000001051217819 */ /* 0x040fe200000006ff */
[C---:B------:R-:W-:Y:S01]  /*5150*/  IMAD.SHL.U32 R80, R81.reuse, 0x2, RZ ;  /* 0x0000000251507824 */ /* 0x040fe200078e00ff */
[----:B------:R-:W-:Y:S01]  /*5160*/  LOP3.LUT R82, R81, 0x60, RZ, 0xc0, !PT ;  /* 0x0000006051527812 */ /* 0x000fe200078ec0ff */
[----:B------:R-:W-:Y:S01]  /*5170*/  HFMA2 R77, -RZ, RZ, 0, 5.9604644775390625e-08 ;  /* 0x00000001ff4d7431 */ /* 0x000fe200000001ff */
[----:B------:R-:W-:Y:S02]  /*5180*/  UMOV UR48, 0x400 ;  /* 0x0000040000307882 */ /* 0x000fe40000000000 */
[----:B------:R-:W1:Y:S01]  /*5190*/  LDC R71, c[0x0][0x370] ;  /* 0x0000dc00ff477b82 */ /* 0x000e620000000800 */
[----:B------:R-:W-:Y:S01]  /*51a0*/  ULEA UR48, UR37, UR48, 0x18 ;  /* 0x0000003025307291 */ /* 0x000fe2000f8ec0ff */
[----:B------:R-:W-:Y:S01]  /*51b0*/  LOP3.LUT R5, R3, 0x60, RZ, 0xc0, !PT ;  /* 0x0000006003057812 */ /* 0x000fe200078ec0ff */
[----:B------:R-:W-:Y:S01]  /*51c0*/  HFMA2 R75, -RZ, RZ, 0, 0 ;  /* 0x00000000ff4b7431 */ /* 0x000fe200000001ff */
[----:B------:R-:W-:Y:S01]  /*51d0*/  LOP3.LUT R79, R81, 0x2, RZ, 0xc0, !PT ;  /* 0x00000002514f7812 */ /* 0x000fe200078ec0ff */
[----:B------:R-:W-:Y:S01]  /*51e0*/  UIADD3 UR4, UPT, UPT, UR48, 0x200, URZ ;  /* 0x0000020030047890 */ /* 0x000fe2000fffe0ff */
[----:B------:R-:W-:Y:S01]  /*51f0*/  LOP3.LUT R80, R5, 0xc, R80, 0xf8, !PT ;  /* 0x0000000c05507812 */ /* 0x000fe200078ef850 */
[----:B------:R-:W-:Y:S01]  /*5200*/  IMAD.MOV.U32 R30, RZ, RZ, RZ ;  /* 0x000000ffff1e7224 */ /* 0x000fe200078e00ff */
[----:B------:R-:W2:Y:S01]  /*5210*/  LDC R28, c[0x0][0xb0c] ;  /* 0x0002c300ff1c7b82 */ /* 0x000ea20000000800 */
[----:B------:R-:W-:Y:S01]  /*5220*/  LOP3.LUT R33, R33, 0x600000, RZ, 0xc0, !PT ;  /* 0x0060000021217812 */ /* 0x000fe200078ec0ff */
[----:B------:R-:W-:Y:S01]  /*5230*/  IMAD.MOV.U32 R85, RZ, RZ, RZ ;  /* 0x000000ffff557224 */ /* 0x000fe200078e00ff */
[----:B------:R-:W-:Y:S01]  /*5240*/  LOP3.LUT R80, R80, 0x790, R3, 0xf8, !PT ;  /* 0x0000079050507812 */ /* 0x000fe200078ef803 */
[----:B------:R-:W-:Y:S01]  /*5250*/  IMAD.U32 R73, RZ, RZ, UR4 ;  /* 0x00000004ff497e24 */ /* 0x000fe2000f8e00ff */
[----:B------:R-:W-:Y:S01]  /*5260*/  LOP3.LUT R81, R81, 0x4, RZ, 0xc0, !PT ;  /* 0x0000000451517812 */ /* 0x000fe200078ec0ff */
[----:B------:R-:W3:Y:S01]  /*5270*/  LDCU.64 UR52, c[0x0][0x348] ;  /* 0x00006900ff3477ac */ /* 0x000ee20008000a00 */
[----:B------:R-:W-:Y:S01]  /*5280*/  MOV R76, RZ ;  /* 0x000000ff004c7202 */ /* 0x000fe20000000f00 */
[----:B------:R-:W4:Y:S01]  /*5290*/  LDC R69, c[0x0][0xb20] ;  /* 0x0002c800ff457b82 */ /* 0x000f220000000800 */
[----:B------:R-:W3:Y:S01]  /*52a0*/  LDS R0, [UR48+0x130] ;  /* 0x00013030ff007984 */ /* 0x000ee20008000800 */
[----:B------:R-:W-:Y:S01]  /*52b0*/  IMAD R80, R80, 0x4, R73 ;  /* 0x0000000450507824 */ /* 0x000fe200078e0249 */
[----:B------:R-:W1:Y:S03]  /*52c0*/  LDCU.64 UR38, c[0x0][0x888] ;  /* 0x00011100ff2677ac */ /* 0x000e660008000a00 */
[--C-:B------:R-:W-:Y:S01]  /*52d0*/  IMAD R79, R79, -0x10, R80.reuse ;  /* 0xfffffff04f4f7824 */ /* 0x100fe200078e0250 */
[----:B------:R-:W1:Y:S01]  /*52e0*/  LDCU.64 UR44, c[0x0][0x890] ;  /* 0x00011200ff2c77ac */ /* 0x000e620008000a00 */
[----:B------:R-:W1:Y:S01]  /*52f0*/  LDC R27, c[0x0][0xb30] ;  /* 0x0002cc00ff1b7b82 */ /* 0x000e620000000800 */
[----:B------:R-:W-:Y:S01]  /*5300*/  IMAD R78, R81, -0x10, R80 ;  /* 0xfffffff0514e7824 */ /* 0x000fe200078e0250 */
[----:B------:R-:W-:Y:S01]  /*5310*/  UMOV UR49, URZ ;  /* 0x000000ff00317c82 */ /* 0x000fe20008000000 */
[----:B------:R-:W-:-:S05]  /*5320*/  UMOV UR51, URZ ;  /* 0x000000ff00337c82 */ /* 0x000fca0008000000 */
[----:B------:R-:W1:Y:S08]  /*5330*/  LDC.64 R64, c[0x0][0xb10] ;  /* 0x0002c400ff407b82 */ /* 0x000e700000000a00 */
[----:B------:R-:W1:Y:S08]  /*5340*/  LDC.64 R24, c[0x0][0xb18] ;  /* 0x0002c600ff187b82 */ /* 0x000e700000000a00 */
[----:B------:R-:W1:Y:S08]  /*5350*/  LDC.64 R22, c[0x0][0xb28] ;  /* 0x0002ca00ff167b82 */ /* 0x000e700000000a00 */
[----:B------:R-:W1:Y:S01]  /*5360*/  LDC.64 R62, c[0x0][0x8b0] ;  /* 0x00022c00ff3e7b82 */ /* 0x000e620000000a00 */
[----:B---3--:R-:W-:-:S07]  /*5370*/  IMAD.IADD R33, R0, 0x1, R33 ;  /* 0x0000000100217824 */ /* 0x008fce00078e0221 */
[----:B------:R-:W3:Y:S08]  /*5380*/  LDC.64 R60, c[0x0][0x8a8] ;  /* 0x00022a00ff3c7b82 */ /* 0x000ef00000000a00 */
[----:B--2-4-:R-:W1:Y:S02]  /*5390*/  LDC R70, c[0x0][0x374] ;  /* 0x0000dd00ff467b82 */ /* 0x014e640000000800 */
.L_x_143:
[----:B------:R-:W-:Y:S02]  /*53a0*/  LEA R0, R85, UR48, 0x3 ;  /* 0x0000003055007c11 */ /* 0x000fe4000f8e18ff */
[----:B------:R-:W-:Y:S02]  /*53b0*/  SHF.L.U32 R3, R75, 0x1f, RZ ;  /* 0x0000001f4b037819 */ /* 0x000fe400000006ff */
[----:B-1----:R-:W-:Y:S02]  /*53c0*/  LEA R16, R85, UR48, 0x4 ;  /* 0x0000003055107c11 */ /* 0x002fe4000f8e20ff */
[----:B------:R-:W2:Y:S02]  /*53d0*/  SYNCS.PHASECHK.TRANS64.TRYWAIT P0, [R0+URZ+0x80], R3 ;  /* 0x00008003000075a7 */ /* 0x000ea400080011ff */
[----:B--23--:R-:W-:Y:S05]  /*53e0*/  @!P0 BRA `(.L_x_100) ;  /* 0x0000003c00a88947 */ /* 0x00cfea0003800000 */
.L_x_192:
[----:B------:R-:W4:Y:S01]  /*53f0*/  LDC.64 R12, c[0x0][0xb10] ;  /* 0x0002c400ff0c7b82 */ /* 0x000f220000000a00 */
[----:B------:R-:W3:Y:S01]  /*5400*/  LDS.128 R16, [R16+0x110] ;  /* 0x0001100010107984 */ /* 0x000ee20000000c00 */
[----:B-1----:R-:W-:Y:S01]  /*5410*/  ISETP.NE.AND P1, PT, R27, 0x1, PT ;  /* 0x000000011b00780c */ /* 0x002fe20003f25270 */
[----:B--2---:R-:W-:Y:S01]  /*5420*/  VIADD R0, R0, 0x90 ;  /* 0x0000009000007836 */ /* 0x004fe20000000000 */
[----:B------:R-:W-:Y:S04]  /*5430*/  ISETP.GE.AND P0, PT, R26, 0x1, PT ;  /* 0x000000011a00780c */ /* 0x000fe80003f06270 */
[----:B------:R-:W1:Y:S01]  /*5440*/  LDC.64 R10, c[0x0][0xb18] ;  /* 0x0002c600ff0a7b82 */ /* 0x000e620000000a00 */
[----:B------:R-:W-:Y:S01]  /*5450*/  PRMT R0, RZ, 0x654, R0 ;  /* 0x00000654ff007816 */ /* 0x000fe20000000000 */
[----:B------:R-:W-:Y:S01]  /*5460*/  @!PT LDS RZ, [RZ] ;  /* 0x00000000fffff984 */ /* 0x000fe20000000800 */
[----:B------:R-:W-:Y:S01]  /*5470*/  @!PT LDS RZ, [RZ] ;  /* 0x00000000fffff984 */ /* 0x000fe20000000800 */
[----:B------:R-:W-:Y:S01]  /*5480*/  @!PT LDS RZ, [RZ] ;  /* 0x00000000fffff984 */ /* 0x000fe20000000800 */
[----:B------:R-:W-:Y:S01]  /*5490*/  @!PT LDS RZ, [RZ] ;  /* 0x00000000fffff984 */ /* 0x000fe20000000800 */
[----:B------:R2:W-:Y:S06]  /*54a0*/  MEMBAR.ALL.CTA ;  /* 0x0000000000007992 */ /* 0x0005ec0000008000 */
[----:B--2---:R-:W2:Y:S01]  /*54b0*/  FENCE.VIEW.ASYNC.S ;  /* 0x00000000000073c6 */ /* 0x004ea20000000000 */
[----:B------:R-:W1:Y:S08]  /*54c0*/  @!P1 LDC R14, c[0x0][0xb20] ;  /* 0x0002c800ff0e9b82 */ /* 0x000e700000000800 */
[----:B------:R-:W1:Y:S01]  /*54d0*/  @!P1 LDC R9, c[0x0][0xb0c] ;  /* 0x0002c300ff099b82 */ /* 0x000e620000000800 */
[----:B--2---:R2:W-:Y:S01]  /*54e0*/  SYNCS.ARRIVE.TRANS64.RED.A1T0 RZ, [R0+URZ], RZ ;  /* 0x000000ff00ff79a7 */ /* 0x0045e200081004ff */
[----:B---3--:R-:W-:Y:S04]  /*54f0*/  LOP3.LUT P4, RZ, R18, 0x1, RZ, 0xc0, !PT ;  /* 0x0000000112ff7812 */ /* 0x008fe8000788c0ff */
[----:B------:R-:W-:Y:S09]  /*5500*/  P2R R83, PR, RZ, 0x10 ;  /* 0x00000010ff537803 */ /* 0x000ff20000000000 */
[----:B------:R-:W-:Y:S02]  /*5510*/  @P4 MOV R31, R16 ;  /* 0x00000010001f4202 */ /* 0x000fe40000000f00 */
[----:B------:R-:W-:Y:S01]  /*5520*/  @P4 LOP3.LUT R29, R17, 0xffff, RZ, 0xc0, !PT ;  /* 0x0000ffff111d4812 */ /* 0x000fe200078ec0ff */
[----:B--2-4-:R-:W-:Y:S06]  /*5530*/  @!P0 BRA `(.L_x_101) ;  /* 0x0000000000a48947 */ /* 0x014fec0003800000 */
[----:B------:R-:W-:Y:S01]  /*5540*/  IMAD.HI.U32 R36, R70, R25, RZ ;  /* 0x0000001946247227 */ /* 0x000fe200078e00ff */
[----:B------:R-:W-:Y:S02]  /*5550*/  ISETP.NE.AND P0, PT, R24, 0x1, PT ;  /* 0x000000011800780c */ /* 0x000fe40003f05270 */
[----:B------:R-:W-:Y:S01]  /*5560*/  ISETP.NE.AND P2, PT, R26, 0x1, PT ;  /* 0x000000011a00780c */ /* 0x000fe20003f45270 */
[-C--:B------:R-:W-:Y:S01]  /*5570*/  IMAD.HI.U32 R34, R71, R64.reuse, RZ ;  /* 0x0000004047227227 */ /* 0x080fe200078e00ff */
[----:B------:R-:W-:Y:S02]  /*5580*/  SHF.R.U32.HI R37, RZ, R69, R36 ;  /* 0x00000045ff257219 */ /* 0x000fe40000011624 */
[----:B------:R-:W-:Y:S01]  /*5590*/  ISETP.NE.AND P3, PT, R28, 0x1, PT ;  /* 0x000000011c00780c */ /* 0x000fe20003f65270 */
[----:B------:R-:W-:Y:S01]  /*55a0*/  IMAD.HI.U32 R40, R29, R25, RZ ;  /* 0x000000191d287227 */ /* 0x000fe200078e00ff */
[----:B------:R-:W-:Y:S02]  /*55b0*/  SHF.R.U32.HI R34, RZ, R65, R34 ;  /* 0x00000041ff227219 */ /* 0x000fe40000011622 */
[----:B------:R-:W-:Y:S01]  /*55c0*/  SEL R3, R70, R37, !P0 ;  /* 0x0000002546037207 */ /* 0x000fe20004000000 */
[----:B------:R-:W-:Y:S01]  /*55d0*/  IMAD.HI.U32 R38, R31, R64, RZ ;  /* 0x000000401f267227 */ /* 0x000fe200078e00ff */
[----:B------:R-:W-:Y:S03]  /*55e0*/  SEL R7, R71, R34, !P3 ;  /* 0x0000002247077207 */ /* 0x000fe60005800000 */
[-C--:B------:R-:W-:Y:S01]  /*55f0*/  IMAD.HI.U32 R34, R3, R22.reuse, RZ ;  /* 0x0000001603227227 */ /* 0x080fe200078e00ff */
[----:B------:R-:W-:Y:S03]  /*5600*/  SHF.R.U32.HI R38, RZ, R65, R38 ;  /* 0x00000041ff267219 */ /* 0x000fe60000011626 */
[----:B------:R-:W-:Y:S01]  /*5610*/  IMAD.HI.U32 R36, R7, R22, RZ ;  /* 0x0000001607247227 */ /* 0x000fe200078e00ff */
[----:B------:R-:W-:Y:S02]  /*5620*/  @P2 SHF.R.U32.HI R3, RZ, R23, R34 ;  /* 0x00000017ff032219 */ /* 0x000fe40000011622 */
[----:B------:R-:W-:Y:S02]  /*5630*/  SHF.R.U32.HI R34, RZ, R69, R40 ;  /* 0x00000045ff227219 */ /* 0x000fe40000011628 */
[----:B------:R-:W-:Y:S01]  /*5640*/  @P2 SHF.R.U32.HI R7, RZ, R23, R36 ;  /* 0x00000017ff072219 */ /* 0x000fe20000011624 */
[C---:B------:R-:W-:Y:S01]  /*5650*/  IMAD R2, R26.reuse, R3, RZ ;  /* 0x000000031a027224 */ /* 0x040fe200078e02ff */
[----:B------:R-:W-:Y:S02]  /*5660*/  SEL R5, R29, R34, !P0 ;  /* 0x000000221d057207 */ /* 0x000fe40004000000 */
[----:B------:R-:W-:Y:S01]  /*5670*/  SEL R3, R31, R38, !P3 ;  /* 0x000000261f037207 */ /* 0x000fe20005800000 */
[----:B------:R-:W-:Y:S01]  /*5680*/  IMAD R4, R26, R7, RZ ;  /* 0x000000071a047224 */ /* 0x000fe200078e02ff */
[C---:B------:R-:W-:Y:S01]  /*5690*/  ISETP.GE.AND P0, PT, R5.reuse, R2, PT ;  /* 0x000000020500720c */ /* 0x040fe20003f06270 */
[----:B------:R-:W-:Y:S03]  /*56a0*/  IMAD.HI.U32 R6, R5, R22, RZ ;  /* 0x0000001605067227 */ /* 0x000fe600078e00ff */
[----:B------:R-:W-:Y:S01]  /*56b0*/  ISETP.GE.OR P0, PT, R3, R4, P0 ;  /* 0x000000040300720c */ /* 0x000fe20000706670 */
[----:B------:R-:W-:Y:S01]  /*56c0*/  IMAD.MOV R4, RZ, RZ, -R3 ;  /* 0x000000ffff047224 */ /* 0x000fe200078e0a03 */
[-C--:B------:R-:W-:Y:S03]  /*56d0*/  SHF.R.U32.HI R6, RZ, R23.reuse, R6 ;  /* 0x00000017ff067219 */ /* 0x080fe60000011606 */
[----:B------:R-:W-:Y:S01]  /*56e0*/  IMAD R31, R28, R4, R31 ;  /* 0x000000041c1f7224 */ /* 0x000fe200078e021f */
[----:B------:R-:W-:Y:S05]  /*56f0*/  SEL R15, R5, R6, !P2 ;  /* 0x00000006050f7207 */ /* 0x000fea0005000000 */
[----:B------:R-:W-:Y:S02]  /*5700*/  IMAD.MOV R6, RZ, RZ, -R15 ;  /* 0x000000ffff067224 */ /* 0x000fe400078e0a0f */
[C---:B------:R-:W-:Y:S04]  /*5710*/  @!P0 IMAD.HI.U32 R2, R3.reuse, R22, RZ ;  /* 0x0000001603028227 */ /* 0x040fe800078e00ff */
[----:B------:R-:W-:Y:S01]  /*5720*/  IMAD R6, R26, R6, R5 ;  /* 0x000000061a067224 */ /* 0x000fe200078e0205 */
[----:B------:R-:W-:Y:S04]  /*5730*/  @!P0 SHF.R.U32.HI R2, RZ, R23, R2 ;  /* 0x00000017ff028219 */ /* 0x000fe80000011602 */
[----:B------:R-:W-:Y:S02]  /*5740*/  @!P0 SEL R0, R3, R2, !P2 ;  /* 0x0000000203008207 */ /* 0x000fe40005000000 */
[----:B------:R-:W-:Y:S02]  /*5750*/  IADD3 R2, PT, PT, -R5, RZ, RZ ;  /* 0x000000ff05027210 */ /* 0x000fe40007ffe1ff */
[----:B------:R-:W-:Y:S01]  /*5760*/  @!P0 IADD3 R8, PT, PT, R15, -R0, RZ ;  /* 0x800000000f088210 */ /* 0x000fe20007ffe0ff */
[----:B------:R-:W-:Y:S02]  /*5770*/  @!P0 IMAD R0, R7, R6, R0 ;  /* 0x0000000607008224 */ /* 0x000fe400078e0200 */
[----:B------:R-:W-:Y:S02]  /*5780*/  IMAD R29, R24, R2, R29 ;  /* 0x00000002181d7224 */ /* 0x000fe400078e021d */
[----:B------:R-:W-:Y:S02]  /*5790*/  @!P0 IMAD R5, R8, R26, R3 ;  /* 0x0000001a08058224 */ /* 0x000fe400078e0203 */
[----:B------:R-:W-:Y:S04]  /*57a0*/  @!P0 IMAD.MOV.U32 R3, RZ, RZ, R0 ;  /* 0x000000ffff038224 */ /* 0x000fe800078e0000 */
[----:B------:R-:W-:Y:S02]  /*57b0*/  IMAD R31, R3, R28, R31 ;  /* 0x0000001c031f7224 */ /* 0x000fe400078e021f */
[----:B------:R-:W-:Y:S07]  /*57c0*/  IMAD R29, R5, R24, R29 ;  /* 0x00000018051d7224 */ /* 0x000fee00078e021d */
.L_x_101:
[----:B-1----:R-:W-:Y:S01]  /*57d0*/  @!P1 ISETP.NE.AND P0, PT, R10, 0x1, PT ;  /* 0x000000010a00980c */ /* 0x002fe20003f05270 */
[----:B------:R-:W-:Y:S01]  /*57e0*/  @!P1 IMAD.HI.U32 R3, R29, R11, RZ ;  /* 0x0000000b1d039227 */ /* 0x000fe200078e00ff */
[----:B------:R-:W-:Y:S01]  /*57f0*/  R2UR UR42, R21 ;  /* 0x00000000152a72ca */ /* 0x000fe200000e0000 */
[----:B------:R-:W-:Y:S01]  /*5800*/  BSSY.RECONVERGENT B6, `(.L_x_102) ;  /* 0x0000031000067945 */ /* 0x000fe20003800200 */
[----:B------:R-:W-:Y:S01]  /*5810*/  R2UR UR41, R20 ;  /* 0x00000000142972ca */ /* 0x000fe200000e0000 */
[----:B------:R-:W-:Y:S01]  /*5820*/  @!P1 IMAD.HI.U32 R0, R31, R12, RZ ;  /* 0x0000000c1f009227 */ /* 0x000fe200078e00ff */
[----:B------:R-:W-:Y:S02]  /*5830*/  @!P1 SHF.R.U32.HI R2, RZ, R14, R3 ;  /* 0x0000000eff029219 */ /* 0x000fe40000011603 */
[----:B------:R-:W-:Y:S01]  /*5840*/  @!P1 ISETP.NE.AND P2, PT, R9, 0x1, PT ;  /* 0x000000010900980c */ /* 0x000fe20003f45270 */
[----:B------:R-:W-:Y:S01]  /*5850*/  VIADD R85, R85, 0x1 ;  /* 0x0000000155557836 */ /* 0x000fe20000000000 */
[----:B------:R-:W-:Y:S02]  /*5860*/  @!P1 SEL R2, R29, R2, !P0 ;  /* 0x000000021d029207 */ /* 0x000fe40004000000 */
[----:B------:R-:W-:Y:S02]  /*5870*/  @!P1 SHF.R.U32.HI R0, RZ, R13, R0 ;  /* 0x0000000dff009219 */ /* 0x000fe40000011600 */
[----:B------:R-:W-:Y:S01]  /*5880*/  LOP3.LUT P0, RZ, R73, 0x1b0, RZ, 0xc0, !PT ;  /* 0x000001b049ff7812 */ /* 0x000fe2000780c0ff */
[----:B------:R-:W-:Y:S01]  /*5890*/  USHF.L.U32 UR42, UR42, 0x7, URZ ;  /* 0x000000072a2a7899 */ /* 0x000fe200080006ff */
[----:B------:R-:W-:Y:S01]  /*58a0*/  @!P1 SEL R3, R31, R0, !P2 ;  /* 0x000000001f039207 */ /* 0x000fe20005000000 */
[----:B------:R-:W-:Y:S01]  /*58b0*/  USHF.L.U32 UR41, UR41, 0x6, URZ ;  /* 0x0000000629297899 */ /* 0x000fe200080006ff */
[----:B------:R-:W-:Y:S03]  /*58c0*/  @P4 SHF.R.U32.HI R74, RZ, 0x10, R17 ;  /* 0x00000010ff4a4819 */ /* 0x000fe60000011611 */
[----:B------:R-:W-:Y:S02]  /*58d0*/  @!P1 IMAD.IADD R0, R2, 0x1, -R3 ;  /* 0x0000000102009824 */ /* 0x000fe400078e0a03 */
[----:B------:R-:W-:Y:S02]  /*58e0*/  @!P1 IMAD.IADD R2, R3, 0x1, -R2 ;  /* 0x0000000103029824 */ /* 0x000fe400078e0a02 */
[----:B------:R-:W-:Y:S02]  /*58f0*/  @!P1 IMAD R31, R0, R9, R31 ;  /* 0x00000009001f9224 */ /* 0x000fe400078e021f */
[----:B------:R-:W-:Y:S01]  /*5900*/  @!P1 IMAD R29, R2, R10, R29 ;  /* 0x0000000a021d9224 */ /* 0x000fe200078e021d */
[----:B------:R-:W-:Y:S06]  /*5910*/  @!P0 BRA `(.L_x_103) ;  /* 0x00000000007c8947 */ /* 0x000fec0003800000 */
[----:B------:R-:W1:Y:S01]  /*5920*/  LDCU.64 UR8, c[0x4][0x80] ;  /* 0x01001000ff0877ac */ /* 0x000e620008000a00 */
[----:B------:R-:W-:Y:S01]  /*5930*/  MOV R2, 0x0 ;  /* 0x0000000000027802 */ /* 0x000fe20000000f00 */
[----:B------:R-:W-:Y:S02]  /*5940*/  HFMA2 R12, -RZ, RZ, 0, 5.9604644775390625e-08 ;  /* 0x00000001ff0c7431 */ /* 0x000fe400000001ff */
[----:B------:R-:W-:Y:S01]  /*5950*/  IMAD.MOV.U32 R8, RZ, RZ, 0x70 ;  /* 0x00000070ff087424 */ /* 0x000fe200078e00ff */
[----:B------:R2:W3:Y:S01]  /*5960*/  LDC.64 R14, c[0x4][R2] ;  /* 0x01000000020e7b82 */ /* 0x0004e20000000a00 */
[----:B------:R-:W4:Y:S01]  /*5970*/  LDCU.64 UR6, c[0x4][0x88] ;  /* 0x01001100ff0677ac */ /* 0x000f220008000a00 */
[----:B------:R-:W-:Y:S01]  /*5980*/  IMAD.MOV.U32 R13, RZ, RZ, RZ ;  /* 0x000000ffff0d7224 */ /* 0x000fe200078e00ff */
[----:B------:R-:W2:Y:S01]  /*5990*/  LDCU.64 UR4, c[0x4][0x8] ;  /* 0x01000100ff0477ac */ /* 0x000ea20008000a00 */
[----:B-1----:R-:W-:Y:S01]  /*59a0*/  MOV R5, UR9 ;  /* 0x0000000900057c02 */ /* 0x002fe20008000f00 */
[----:B------:R-:W-:Y:S01]  /*59b0*/  IMAD.U32 R4, RZ, RZ, UR8 ;  /* 0x00000008ff047e24 */ /* 0x000fe2000f8e00ff */
[----:B----4-:R-:W-:Y:S01]  /*59c0*/  MOV R7, UR7 ;  /* 0x0000000700077c02 */ /* 0x010fe20008000f00 */
[----:B------:R-:W-:Y:S01]  /*59d0*/  IMAD.U32 R6, RZ, RZ, UR6 ;  /* 0x00000006ff067e24 */ /* 0x000fe2000f8e00ff */
[----:B--2---:R-:W-:Y:S01]  /*59e0*/  MOV R11, UR5 ;  /* 0x00000005000b7c02 */ /* 0x004fe20008000f00 */
[----:B------:R-:W-:Y:S02]  /*59f0*/  IMAD.U32 R10, RZ, RZ, UR4 ;  /* 0x00000004ff0a7e24 */ /* 0x000fe4000f8e00ff */
[----:B------:R-:W-:Y:S07]  /*5a00*/  LEPC R20, `(.L_x_104) ;  /* 0x000000001014794e */ /* 0x000fee0000000000 */
[----:B---3-5:R-:W-:Y:S05]  /*5a10*/  CALL.ABS.NOINC R14 ;  /* 0x000000000e007343 */ /* 0x028fea0003c00000 */
.L_x_104:
[----:B------:R-:W1:Y:S01]  /*5a20*/  LDCU.64 UR8, c[0x4][0x80] ;  /* 0x01001000ff0877ac */ /* 0x000e620008000a00 */
[----:B------:R-:W2:Y:S01]  /*5a30*/  LDC.64 R2, c[0x4][R2] ;  /* 0x0100000002027b82 */ /* 0x000ea20000000a00 */
[----:B------:R-:W-:Y:S02]  /*5a40*/  HFMA2 R12, -RZ, RZ, 0, 5.9604644775390625e-08 ;  /* 0x00000001ff0c7431 */ /* 0x000fe400000001ff */
[----:B------:R-:W-:Y:S02]  /*5a50*/  IMAD.MOV.U32 R8, RZ, RZ, 0x70 ;  /* 0x00000070ff087424 */ /* 0x000fe400078e00ff */
[----:B------:R-:W-:Y:S01]  /*5a60*/  IMAD.MOV.U32 R13, RZ, RZ, RZ ;  /* 0x000000ffff0d7224 */ /* 0x000fe200078e00ff */
[----:B------:R-:W3:Y:S01]  /*5a70*/  LDCU.64 UR6, c[0x4][0x88] ;  /* 0x01001100ff0677ac */ /* 0x000ee20008000a00 */
[----:B------:R-:W4:Y:S01]  /*5a80*/  LDCU.64 UR4, c[0x4][0x8] ;  /* 0x01000100ff0477ac */ /* 0x000f220008000a00 */
[----:B-1----:R-:W-:Y:S02]  /*5a90*/  MOV R4, UR8 ;  /* 0x0000000800047c02 */ /* 0x002fe40008000f00 */
[----:B------:R-:W-:Y:S02]  /*5aa0*/  MOV R5, UR9 ;  /* 0x0000000900057c02 */ /* 0x000fe40008000f00 */
[----:B---3--:R-:W-:Y:S01]  /*5ab0*/  MOV R7, UR7 ;  /* 0x0000000700077c02 */ /* 0x008fe20008000f00 */
[----:B------:R-:W-:Y:S01]  /*5ac0*/  IMAD.U32 R6, RZ, RZ, UR6 ;  /* 0x00000006ff067e24 */ /* 0x000fe2000f8e00ff */
[----:B----4-:R-:W-:Y:S01]  /*5ad0*/  MOV R11, UR5 ;  /* 0x00000005000b7c02 */ /* 0x010fe20008000f00 */
[----:B------:R-:W-:Y:S02]  /*5ae0*/  IMAD.U32 R10, RZ, RZ, UR4 ;  /* 0x00000004ff0a7e24 */ /* 0x000fe4000f8e00ff */
[----:B------:R-:W-:Y:S07]  /*5af0*/  LEPC R20, `(.L_x_103) ;  /* 0x000000001014794e */ /* 0x000fee0000000000 */
[----:B--2---:R-:W-:Y:S05]  /*5b00*/  CALL.ABS.NOINC R2 ;  /* 0x0000000002007343 */ /* 0x004fea0003c00000 */
.L_x_103:
[----:B------:R-:W-:Y:S05]  /*5b10*/  BSYNC.RECONVERGENT B6 ;  /* 0x0000000000067941 */ /* 0x000fea0003800200 */
.L_x_102:
[----:B------:R-:W-:Y:S01]  /*5b20*/  ISETP.NE.U32.AND P4, PT, R62, RZ, PT ;  /* 0x000000ff3e00720c */ /* 0x000fe20003f85070 */
[----:B------:R-:W-:Y:S01]  /*5b30*/  UISETP.NE.AND UP2, UPT, UR50, URZ, UPT ;  /* 0x000000ff3200728c */ /* 0x000fe2000bf45270 */
[----:B------:R-:W-:Y:S01]  /*5b40*/  ISETP.NE.U32.AND P2, PT, RZ, UR38, PT ;  /* 0x00000026ff007c0c */ /* 0x000fe2000bf45070 */
[----:B------:R-:W-:Y:S01]  /*5b50*/  UISETP.NE.U32.AND UP1, UPT, UR44, URZ, UPT ;  /* 0x000000ff2c00728c */ /* 0x000fe2000bf25070 */
[----:B------:R-:W-:Y:S01]  /*5b60*/  ISETP.NE.AND.EX P4, PT, R63, RZ, PT, P4 ;  /* 0x000000ff3f00720c */ /* 0x000fe20003f85340 */
[----:B------:R-:W-:Y:S01]  /*5b70*/  UPLOP3.LUT UP0, UPT, UPT, UPT, UPT, 0x40, 0x4 ;  /* 0x000000000004789c */ /* 0x000fe20003f0e870 */
[----:B------:R-:W-:Y:S01]  /*5b80*/  ISETP.NE.AND.EX P2, PT, RZ, UR39, PT, P2 ;  /* 0x00000027ff007c0c */ /* 0x000fe2000bf45320 */
[----:B------:R-:W-:Y:S01]  /*5b90*/  UISETP.NE.AND.EX UP1, UPT, UR45, URZ, UPT, UP1 ;  /* 0x000000ff2d00728c */ /* 0x000fe2000bf25310 */
[----:B------:R-:W-:Y:S04]  /*5ba0*/  PLOP3.LUT P1, PT, PT, PT, UP2, 0x80, 0x8 ;  /* 0x000000000008781c */ /* 0x000fe80003f2f028 */
[----:B------:R-:W-:Y:S06]  /*5bb0*/  @UP2 UPLOP3.LUT UP0, UPT, UPT, UPT, UP1, 0x80, 0x8 ;  /* 0x000000000008289c */ /* 0x000fec0003f0f010 */
[----:B------:R-:W-:Y:S01]  /*5bc0*/  PLOP3.LUT P0, PT, PT, PT, UP0, 0x80, 0x8 ;  /* 0x000000000008781c */ /* 0x000fe20003f0f008 */
[----:B------:R-:W-:Y:S01]  /*5bd0*/  @!UPT UIADD3 URZ, UPT, UPT, URZ, URZ, URZ ;  /* 0x000000fffffff290 */ /* 0x000fe2000fffe0ff */
[----:B------:R-:W-:Y:S11]  /*5be0*/  BRA.U !UP1, `(.L_x_105) ;  /* 0x0000000109387547 */ /* 0x000ff6000b800000 */
[----:B------:R-:W-:Y:S01]  /*5bf0*/  UISETP.NE.U32.AND UP0, UPT, UR38, URZ, UPT ;  /* 0x000000ff2600728c */ /* 0x000fe2000bf05070 */
[----:B------:R-:W-:Y:S02]  /*5c00*/  HFMA2 R0, -RZ, RZ, 0, 5.9604644775390625e-08 ;  /* 0x00000001ff007431 */ /* 0x000fe400000001ff */
[----:B------:R-:W-:Y:S01]  /*5c10*/  IMAD.MOV.U32 R67, RZ, RZ, 0x1 ;  /* 0x00000001ff437424 */ /* 0x000fe200078e00ff */
[----:B------:R-:W-:Y:S06]  /*5c20*/  UISETP.NE.AND.EX UP0, UPT, UR39, URZ, UPT, UP0 ;  /* 0x000000ff2700728c */ /* 0x000fec000bf05300 */
[----:B------:R-:W-:Y:S05]  /*5c30*/  PLOP3.LUT P3, PT, PT, PT, UP0, 0x80, 0x8 ;  /* 0x000000000008781c */ /* 0x000fea0003f6f008 */
[----:B------:R-:W1:Y:S01]  /*5c40*/  @UP0 LDCU.64 UR6, c[0x0][0x888] ;  /* 0x00011100ff0607ac */ /* 0x000e620008000a00 */
[----:B------:R-:W-:Y:S07]  /*5c50*/  @UP0 UIMAD UR4, UR36, UR44, URZ ;  /* 0x0000002c240402a4 */ /* 0x000fee000f8e02ff */
[----:B------:R-:W-:Y:S01]  /*5c60*/  @!P3 PRMT R67, R0, 0x7610, R67 ;  /* 0x000076100043b816 */ /* 0x000fe20000000043 */
[----:B-1----:R-:W-:Y:S03]  /*5c70*/  @UP0 UIMAD.WIDE UR6, UR4, 0x4, UR6 ;  /* 0x00000004040608a5 */ /* 0x002fe6000f8e0206 */
[----:B------:R-:W1:Y:S03]  /*5c80*/  @!UP0 LDCU UR4, c[0x0][0x880] ;  /* 0x00011000ff0487ac */ /* 0x000e660008000800 */
[----:B------:R-:W-:Y:S01]  /*5c90*/  IMAD.U32 R2, RZ, RZ, UR6 ;  /* 0x00000006ff027e24 */ /* 0x000fe2000f8e00ff */
[----:B------:R-:W-:Y:S05]  /*5ca0*/  MOV R3, UR7 ;  /* 0x0000000700037c02 */ /* 0x000fea0008000f00 */
[----:B-----5:R2:W5:Y:S02]  /*5cb0*/  @P3 LDG.E R35, desc[UR46][R2.64] ;  /* 0x0000002e02233981 */ /* 0x020564000c1e1900 */
[----:B-12---:R-:W-:Y:S02]  /*5cc0*/  @!P3 IMAD.U32 R35, RZ, RZ, UR4 ;  /* 0x00000004ff23be24 */ /* 0x006fe4000f8e00ff */
.L_x_105:
[----:B------:R-:W-:Y:S05]  /*5cd0*/  @!P4 BRA `(.L_x_106) ;  /* 0x000000000020c947 */ /* 0x000fea0003800000 */
[----:B------:R-:W-:Y:S04]  /*5ce0*/  ISETP.NE.U32.AND P3, PT, R60, RZ, PT ;  /* 0x000000ff3c00720c */ /* 0x000fe80003f65070 */
[----:B------:R-:W-:Y:S11]  /*5cf0*/  ISETP.NE.AND.EX P3, PT, R61, RZ, PT, P3 ;  /* 0x000000ff3d00720c */ /* 0x000ff60003f65330 */
[----:B------:R-:W-:Y:S02]  /*5d00*/  @!UPT UIADD3 URZ, UPT, UPT, URZ, URZ, URZ ;  /* 0x000000fffffff290 */ /* 0x000fe4000fffe0ff */
[----:B------:R-:W1:Y:S01]  /*5d10*/  @P3 LDC.64 R2, c[0x0][0x8a8] ;  /* 0x00022a00ff023b82 */ /* 0x000e620000000a00 */
[----:B------:R-:W-:Y:S04]  /*5d20*/  @P3 IMAD R0, R62, UR36, RZ ;  /* 0x000000243e003c24 */ /* 0x000fe8000f8e02ff */
[----:B-1----:R-:W-:Y:S05]  /*5d30*/  @P3 IMAD.WIDE R2, R0, 0x4, R2 ;  /* 0x0000000400023825 */ /* 0x002fea00078e0202 */
[----:B-----5:R1:W5:Y:S02]  /*5d40*/  @P3 LDG.E R32, desc[UR46][R2.64] ;  /* 0x0000002e02203981 */ /* 0x020364000c1e1900 */
[----:B-1----:R-:W2:Y:S02]  /*5d50*/  @!P3 LDC R32, c[0x0][0x8a0] ;  /* 0x00022800ff20bb82 */ /* 0x002ea40000000800 */
.L_x_106:
[----:B-----5:R-:W-:Y:S01]  /*5d60*/  FSETP.NEU.AND P3, PT, R35, RZ, PT ;  /* 0x000000ff2300720b */ /* 0x020fe20003f6d000 */
[----:B------:R-:W-:Y:S01]  /*5d70*/  BSSY B1, `(.L_x_107) ;  /* 0x0000039000017945 */ /* 0x000fe20003800000 */
[----:B------:R-:W-:Y:S01]  /*5d80*/  SEL R5, RZ, 0xffffffff, P2 ;  /* 0xffffffffff057807 */ /* 0x000fe20001000000 */
[----:B------:R-:W-:Y:S01]  /*5d90*/  IMAD.MOV.U32 R89, RZ, RZ, 0x1 ;  /* 0x00000001ff597424 */ /* 0x000fe200078e00ff */
[----:B------:R-:W-:Y:S01]  /*5da0*/  @P1 LOP3.LUT P2, RZ, R67, 0xff, RZ, 0xc0, !PT ;  /* 0x000000ff43ff1812 */ /* 0x000fe2000784c0ff */
[C---:B------:R-:W-:Y:S01]  /*5db0*/  IMAD R34, R30.reuse, 0x40, R33 ;  /* 0x000000401e227824 */ /* 0x040fe200078e0221 */
[----:B------:R-:W-:Y:S01]  /*5dc0*/  @P1 SEL R0, RZ, 0xffffffff, P3 ;  /* 0xffffffffff001807 */ /* 0x000fe20001800000 */
[----:B------:R-:W-:Y:S01]  /*5dd0*/  IMAD R86, R81, -0x10, R79 ;  /* 0xfffffff051567824 */ /* 0x000fe200078e024f */
[----:B------:R-:W-:Y:S01]  /*5de0*/  LOP3.LUT R77, R77, 0x1, RZ, 0x3c, !PT ;  /* 0x000000014d4d7812 */ /* 0x000fe200078e3cff */
[----:B------:R-:W-:Y:S01]  /*5df0*/  IMAD.MOV.U32 R43, RZ, RZ, RZ ;  /* 0x000000ffff2b7224 */ /* 0x000fe200078e00ff */
[----:B------:R-:W-:Y:S02]  /*5e00*/  @P0 SEL R0, R5, R0, !P2 ;  /* 0x0000000005000207 */ /* 0x000fe40005000000 */
[----:B------:R-:W-:Y:S02]  /*5e10*/  CS2R R46, SRZ ;  /* 0x00000000002e7805 */ /* 0x000fe4000001ff00 */
[----:B------:R-:W-:Y:S02]  /*5e20*/  LEA R88, R30, UR48, 0x3 ;  /* 0x000000301e587c11 */ /* 0x000fe4000f8e18ff */
[----:B------:R-:W-:Y:S02]  /*5e30*/  CS2R R44, SRZ ;  /* 0x00000000002c7805 */ /* 0x000fe4000001ff00 */
[----:B------:R-:W-:Y:S02]  /*5e40*/  @P1 LOP3.LUT R0, R0, 0x1, RZ, 0xc0, !PT ;  /* 0x0000000100001812 */ /* 0x000fe400078ec0ff */
[----:B------:R-:W-:Y:S02]  /*5e50*/  CS2R R50, SRZ ;  /* 0x0000000000327805 */ /* 0x000fe4000001ff00 */
[----:B------:R-:W-:Y:S02]  /*5e60*/  SHF.L.U32 R3, R76, 0x1f, RZ ;  /* 0x0000001f4c037819 */ /* 0x000fe400000006ff */
[----:B------:R-:W-:Y:S02]  /*5e70*/  CS2R R48, SRZ ;  /* 0x0000000000307805 */ /* 0x000fe4000001ff00 */
[----:B------:R-:W-:Y:S02]  /*5e80*/  ISETP.NE.U32.OR P5, PT, R0, 0x1, !P1 ;  /* 0x000000010000780c */ /* 0x000fe40004fa5470 */
[----:B------:R-:W-:Y:S02]  /*5e90*/  CS2R R54, SRZ ;  /* 0x0000000000367805 */ /* 0x000fe4000001ff00 */
[----:B------:R-:W-:Y:S02]  /*5ea0*/  PLOP3.LUT P2, PT, PT, PT, UP1, 0x80, 0x8 ;  /* 0x000000000008781c */ /* 0x000fe40003f4f018 */
[----:B------:R-:W-:Y:S02]  /*5eb0*/  CS2R R52, SRZ ;  /* 0x0000000000347805 */ /* 0x000fe4000001ff00 */
[----:B------:R-:W-:Y:S02]  /*5ec0*/  LOP3.LUT P4, R84, R67, 0xff, RZ, 0xc0, !PT ;  /* 0x000000ff43547812 */ /* 0x000fe4000788c0ff */
[----:B------:R-:W-:Y:S02]  /*5ed0*/  CS2R R58, SRZ ;  /* 0x00000000003a7805 */ /* 0x000fe4000001ff00 */
[----:B------:R-:W-:Y:S02]  /*5ee0*/  SEL R0, RZ, 0xffffffff, P3 ;  /* 0xffffffffff007807 */ /* 0x000fe40001800000 */
[----:B------:R-:W-:Y:S02]  /*5ef0*/  CS2R R56, SRZ ;  /* 0x0000000000387805 */ /* 0x000fe4000001ff00 */
[----:B------:R-:W-:Y:S02]  /*5f00*/  P2R R87, PR, RZ, 0x20 ;  /* 0x00000020ff577803 */ /* 0x000fe40000000000 */
[----:B------:R-:W-:Y:S02]  /*5f10*/  @P5 SHF.L.U32 R2, R77, 0x1f, RZ ;  /* 0x0000001f4d025819 */ /* 0x000fe400000006ff */
[----:B------:R-:W-:Y:S02]  /*5f20*/  @P2 SEL R0, R5, R0, !P4 ;  /* 0x0000000005002207 */ /* 0x000fe40006000000 */
[----:B------:R-:W1:Y:S02]  /*5f30*/  @P5 SYNCS.PHASECHK.TRANS64.TRYWAIT P1, [UR48+0x30], R2 ;  /* 0x00003002ff0055a7 */ /* 0x000e640008021130 */
[----:B------:R-:W-:Y:S04]  /*5f40*/  LOP3.LUT R0, R0, 0x1, RZ, 0xc0, !PT ;  /* 0x0000000100007812 */ /* 0x000fe800078ec0ff */
[----:B------:R-:W-:Y:S04]  /*5f50*/  ISETP.NE.U32.AND P2, PT, R0, 0x1, PT ;  /* 0x000000010000780c */ /* 0x000fe80003f45070 */
[----:B------:R-:W-:Y:S01]  /*5f60*/  P2R R90, PR, RZ, 0x4 ;  /* 0x00000004ff5a7803 */ /* 0x000fe20000000000 */
[----:B------:R3:W4:Y:S01]  /*5f70*/  SYNCS.PHASECHK.TRANS64.TRYWAIT P0, [R88+URZ+0xa0], R3 ;  /* 0x0000a003580075a7 */ /* 0x00072200080011ff */
[----:B-1----:R-:W-:Y:S01]  /*5f80*/  @P5 SEL R89, RZ, 0x1, !P1 ;  /* 0x00000001ff595807 */ /* 0x002fe20004800000 */
[----:B---3--:R-:W-:Y:S06]  /*5f90*/  @!P5 BRA `(.L_x_108) ;  /* 0x000000000058d947 */ /* 0x008fec0003800000 */
[----:B------:R-:W-:Y:S01]  /*5fa0*/  IMAD.MOV.U32 R47, RZ, RZ, RZ ;  /* 0x000000ffff2f7224 */ /* 0x000fe200078e00ff */
[----:B------:R-:W-:Y:S01]  /*5fb0*/  ISETP.NE.AND P1, PT, R89, RZ, PT ;  /* 0x000000ff5900720c */ /* 0x000fe20003f25270 */
[----:B------:R-:W-:Y:S01]  /*5fc0*/  BSSY B0, `(.L_x_109) ;  /* 0x000000c000007945 */ /* 0x000fe20003800000 */
[----:B------:R-:W-:Y:S02]  /*5fd0*/  CS2R R58, SRZ ;  /* 0x00000000003a7805 */ /* 0x000fe4000001ff00 */
[----:B------:R-:W-:Y:S02]  /*5fe0*/  CS2R R56, SRZ ;  /* 0x0000000000387805 */ /* 0x000fe4000001ff00 */
[----:B------:R-:W-:Y:S02]  /*5ff0*/  CS2R R54, SRZ ;  /* 0x0000000000367805 */ /* 0x000fe4000001ff00 */
[----:B------:R-:W-:Y:S02]  /*6000*/  CS2R R52, SRZ ;  /* 0x0000000000347805 */ /* 0x000fe4000001ff00 */
[----:B------:R-:W-:Y:S02]  /*6010*/  CS2R R50, SRZ ;  /* 0x0000000000327805 */ /* 0x000fe4000001ff00 */
[----:B------:R-:W-:Y:S02]  /*6020*/  CS2R R48, SRZ ;  /* 0x0000000000307805 */ /* 0x000fe4000001ff00 */
[----:B------:R-:W-:Y:S01]  /*6030*/  CS2R R44, SRZ ;  /* 0x00000000002c7805 */ /* 0x000fe2000001ff00 */
[----:B------:R-:W-:Y:S06]  /*6040*/  @P1 BRA `(.L_x_110) ;  /* 0x00000000000c1947 */ /* 0x000fec0003800000 */
[----:B------:R-:W-:Y:S04]  /*6050*/  SHF.L.U32 R5, R77, 0x1f, RZ ;  /* 0x0000001f4d057819 */ /* 0x000fe800000006ff */
[----:B------:R-:W1:Y:S02]  /*6060*/  SYNCS.PHASECHK.TRANS64.TRYWAIT P1, [UR48+0x30], R5 ;  /* 0x00003005ff0075a7 */ /* 0x000e640008021130 */
[----:B-1----:R-:W-:Y:S05]  /*6070*/  @!P1 BRA `(.L_x_111) ;  /* 0x0000003000989947 */ /* 0x002fea0003800000 */
.L_x_110:
[----:B------:R-:W-:Y:S05]  /*6080*/  BSYNC B0 ;  /* 0x0000000000007941 */ /* 0x000fea0003800000 */
.L_x_109:
[----:B------:R-:W-:Y:S01]  /*6090*/  ISETP.NE.AND P1, PT, R90, RZ, PT ;  /* 0x000000ff5a00720c */ /* 0x000fe20003f25270 */
[----:B------:R-:W-:Y:S11]  /*60a0*/  HFMA2 R43, -RZ, RZ, 0, 5.9604644775390625e-08 ;  /* 0x00000001ff2b7431 */ /* 0x000ff600000001ff */
[----:B------:R-:W-:Y:S01]  /*60b0*/  @!UPT UIADD3 URZ, UPT, UPT, URZ, URZ, URZ ;  /* 0x000000fffffff290 */ /* 0x000fe2000fffe0ff */
[----:B------:R3:W1:Y:S04]  /*60c0*/  @P1 LDS.128 R56, [R80] ;  /* 0x0000000050381984 */ /* 0x0006680000000c00 */
[----:B------:R3:W1:Y:S04]  /*60d0*/  @P1 LDS.128 R52, [R79+0x10] ;  /* 0x000010004f341984 */ /* 0x0006680000000c00 */
[----:B------:R3:W1:Y:S04]  /*60e0*/  @P1 LDS.128 R48, [R78+0x20] ;  /* 0x000020004e301984 */ /* 0x0006680000000c00 */
[----:B------:R3:W1:Y:S02]  /*60f0*/  @P1 LDS.128 R44, [R86+0x30] ;  /* 0x00003000562c1984 */ /* 0x0006640000000c00 */
.L_x_108:
[----:B------:R-:W-:Y:S05]  /*6100*/  BSYNC B1 ;  /* 0x0000000000017941 */ /* 0x000fea0003800000 */
.L_x_107:
[----:B-1----:R-:W-:Y:S04]  /*6110*/  SHF.R.U32.HI R5, RZ, 0x15, R34 ;  /* 0x00000015ff057819 */ /* 0x002fe80000011622 */
[----:B------:R-:W-:Y:S01]  /*6120*/  LOP3.LUT P1, RZ, R5, 0x3, R72, 0x48, !PT ;  /* 0x0000000305ff7812 */ /* 0x000fe20007824848 */
[----:B------:R-:W-:Y:S01]  /*6130*/  @!UPT UIADD3 URZ, UPT, UPT, URZ, URZ, URZ ;  /* 0x000000fffffff290 */ /* 0x000fe2000fffe0ff */
[----:B----4-:R-:W-:Y:S11]  /*6140*/  @P0 BRA `(.L_x_112) ;  /* 0x0000000000080947 */ /* 0x010ff60003800000 */
[----:B------:R-:W1:Y:S02]  /*6150*/  SYNCS.PHASECHK.TRANS64.TRYWAIT P0, [R88+URZ+0xa0], R3 ;  /* 0x0000a003580075a7 */ /* 0x000e6400080011ff */
[----:B-1----:R-:W-:Y:S05]  /*6160*/  @!P0 BRA `(.L_x_113) ;  /* 0x0000003000748947 */ /* 0x002fea0003800000 */
.L_x_112:
[----:B------:R-:W-:Y:S05]  /*6170*/  @!P1 BRA `(.L_x_114) ;  /* 0x0000000000409947 */ /* 0x000fea0003800000 */
[----:B------:R-:W4:Y:S01]  /*6180*/  LDCU.64 UR8, c[0x4][0x70] ;  /* 0x01000e00ff0877ac */ /* 0x000f220008000a00 */
[----:B-1----:R-:W-:Y:S01]  /*6190*/  MOV R3, 0x0 ;  /* 0x0000000000037802 */ /* 0x002fe20000000f00 */
[----:B------:R-:W-:Y:S02]  /*61a0*/  HFMA2 R12, -RZ, RZ, 0, 5.9604644775390625e-08 ;  /* 0x00000001ff0c7431 */ /* 0x000fe400000001ff */
[----:B------:R-:W-:Y:S02]  /*61b0*/  IMAD.MOV.U32 R8, RZ, RZ, 0x192 ;  /* 0x00000192ff087424 */ /* 0x000fe400078e00ff */
[----:B------:R-:W-:Y:S01]  /*61c0*/  IMAD.MOV.U32 R13, RZ, RZ, RZ ;  /* 0x000000ffff0d7224 */ /* 0x000fe200078e00ff */
[----:B------:R-:W1:Y:S01]  /*61d0*/  LDCU.64 UR6, c[0x4][0x78] ;  /* 0x01000f00ff0677ac */ /* 0x000e620008000a00 */
[----:B------:R-:W2:Y:S01]  /*61e0*/  LDC.64 R2, c[0x4][R3] ;  /* 0x0100000003027b82 */ /* 0x000ea20000000a00 */
[----:B------:R-:W5:Y:S01]  /*61f0*/  LDCU.64 UR4, c[0x4][0x10] ;  /* 0x01000200ff0477ac */ /* 0x000f620008000a00 */
[----:B----4-:R-:W-:Y:S01]  /*6200*/  MOV R5, UR9 ;  /* 0x0000000900057c02 */ /* 0x010fe20008000f00 */
[----:B------:R-:W-:Y:S01]  /*6210*/  IMAD.U32 R4, RZ, RZ, UR8 ;  /* 0x00000008ff047e24 */ /* 0x000fe2000f8e00ff */
[----:B-1----:R-:W-:Y:S01]  /*6220*/  MOV R7, UR7 ;  /* 0x0000000700077c02 */ /* 0x002fe20008000f00 */
[----:B------:R-:W-:Y:S01]  /*6230*/  IMAD.U32 R6, RZ, RZ, UR6 ;  /* 0x00000006ff067e24 */ /* 0x000fe2000f8e00ff */
[----:B-----5:R-:W-:Y:S01]  /*6240*/  MOV R11, UR5 ;  /* 0x00000005000b7c02 */ /* 0x020fe20008000f00 */
[----:B------:R-:W-:Y:S02]  /*6250*/  IMAD.U32 R10, RZ, RZ, UR4 ;  /* 0x00000004ff0a7e24 */ /* 0x000fe4000f8e00ff */
[----:B------:R-:W-:Y:S07]  /*6260*/  LEPC R20, `(.L_x_114) ;  /* 0x000000001014794e */ /* 0x000fee0000000000 */
[----:B--23--:R-:W-:Y:S05]  /*6270*/  CALL.ABS.NOINC R2 ;  /* 0x0000000002007343 */ /* 0x00cfea0003c00000 */
.L_x_114:
[----:B------:R-:W-:Y:S01]  /*6280*/  LOP3.LUT R20, R56, 0xffffe000, RZ, 0xc0, !PT ;  /* 0xffffe00038147812 */ /* 0x000fe200078ec0ff */
[----:B------:R-:W-:Y:S05]  /*6290*/  WARPSYNC.ALL ;  /* 0x0000000000007948 */ /* 0x000fea0003800000 */
[----:B------:R-:W-:Y:S01]  /*62a0*/  R2UR UR4, R34 ;  /* 0x00000000220472ca */ /* 0x000fe200000e0000 */
[----:B------:R-:W-:Y:S01]  /*62b0*/  BSSY.RECONVERGENT B0, `(.L_x_115) ;  /* 0x0000058000007945 */ /* 0x000fe20003800200 */
[----:B------:R-:W-:Y:S02]  /*62c0*/  LOP3.LUT R21, R57, 0xffffe000, RZ, 0xc0, !PT ;  /* 0xffffe00039157812 */ /* 0x000fe400078ec0ff */
[----:B------:R-:W-:Y:S02]  /*62d0*/  LOP3.LUT R40, R58, 0xffffe000, RZ, 0xc0, !PT ;  /* 0xffffe0003a287812 */ /* 0x000fe400078ec0ff */
[----:B------:R-:W-:Y:S02]  /*62e0*/  LOP3.LUT R41, R52, 0xffffe000, RZ, 0xc0, !PT ;  /* 0xffffe00034297812 */ /* 0x000fe400078ec0ff */
[----:B------:R-:W-:Y:S05]  /*62f0*/  ISETP.NE.AND P0, PT, R82, RZ, PT ;  /* 0x000000ff5200720c */ /* 0x000fea0003f05270 */
[----:B------:R-:W2:Y:S02]  /*6300*/  LDTM.x16 R4, tmem[UR4] ;  /* 0x00000004000479ee */ /* 0x000ea40008240000 */
[C---:B--2---:R-:W-:Y:S01]  /*6310*/  FMUL R0, R32.reuse, R4 ;  /* 0x0000000420007220 */ /* 0x044fe20000400000 */
[C---:B------:R-:W-:Y:S01]  /*6320*/  FMUL R2, R32.reuse, R5 ;  /* 0x0000000520027220 */ /* 0x040fe20000400000 */
[C---:B-1----:R-:W-:Y:S01]  /*6330*/  FMUL R3, R32.reuse, R6 ;  /* 0x0000000620037220 */ /* 0x042fe20000400000 */
[----:B------:R-:W-:Y:S01]  /*6340*/  FMUL R7, R32, R7 ;  /* 0x0000000720077220 */ /* 0x000fe20000400000 */
[----:B------:R-:W-:Y:S01]  /*6350*/  FFMA R36, R35, R20, R0 ;  /* 0x0000001423247223 */ /* 0x000fe20000000000 */
[----:B------:R-:W-:Y:S01]  /*6360*/  LOP3.LUT R20, R59, 0xffffe000, RZ, 0xc0, !PT ;  /* 0xffffe0003b147812 */ /* 0x000fe200078ec0ff */
[C---:B------:R-:W-:Y:S01]  /*6370*/  FFMA R37, R35.reuse, R21, R2 ;  /* 0x0000001523257223 */ /* 0x040fe20000000002 */
[----:B------:R-:W-:Y:S01]  /*6380*/  LOP3.LUT R21, R54, 0xffffe000, RZ, 0xc0, !PT ;  /* 0xffffe00036157812 */ /* 0x000fe200078ec0ff */
[----:B------:R-:W-:Y:S01]  /*6390*/  FFMA R38, R35, R40, R3 ;  /* 0x0000002823267223 */ /* 0x000fe20000000003 */
[----:B------:R-:W-:Y:S01]  /*63a0*/  LOP3.LUT R40, R53, 0xffffe000, RZ, 0xc0, !PT ;  /* 0xffffe00035287812 */ /* 0x000fe200078ec0ff */
[----:B------:R-:W-:Y:S01]  /*63b0*/  FFMA R39, R35, R20, R7 ;  /* 0x0000001423277223 */ /* 0x000fe20000000007 */
[----:B------:R-:W-:Y:S01]  /*63c0*/  LOP3.LUT R20, R55, 0xffffe000, RZ, 0xc0, !PT ;  /* 0xffffe00037147812 */ /* 0x000fe200078ec0ff */
[C---:B------:R-:W-:Y:S01]  /*63d0*/  FMUL R4, R32.reuse, R8 ;  /* 0x0000000820047220 */ /* 0x040fe20000400000 */
[----:B------:R-:W-:Y:S01]  /*63e0*/  F2FP.TF32.F32.PACK_B R36, R36 ;  /* 0x00000024ff24723e */ /* 0x000fe200024050ff */
[C---:B------:R-:W-:Y:S01]  /*63f0*/  FMUL R5, R32.reuse, R9 ;  /* 0x0000000920057220 */ /* 0x040fe20000400000 */
[----:B------:R-:W-:Y:S01]  /*6400*/  F2FP.TF32.F32.PACK_B R37, R37 ;  /* 0x00000025ff25723e */ /* 0x000fe200024050ff */
[C---:B------:R-:W-:Y:S01]  /*6410*/  FMUL R6, R32.reuse, R10 ;  /* 0x0000000a20067220 */ /* 0x040fe20000400000 */
[----:B------:R-:W-:Y:S01]  /*6420*/  FMUL R11, R32, R11 ;  /* 0x0000000b200b7220 */ /* 0x000fe20000400000 */
[----:B------:R-:W-:Y:S01]  /*6430*/  F2FP.TF32.F32.PACK_B R38, R38 ;  /* 0x00000026ff26723e */ /* 0x000fe200024050ff */
[C---:B------:R-:W-:Y:S01]  /*6440*/  FFMA R4, R35.reuse, R41, R4 ;  /* 0x0000002923047223 */ /* 0x040fe20000000004 */
[----:B------:R-:W-:Y:S01]  /*6450*/  F2FP.TF32.F32.PACK_B R39, R39 ;  /* 0x00000027ff27723e */ /* 0x000fe200024050ff */
[C---:B------:R-:W-:Y:S01]  /*6460*/  FFMA R5, R35.reuse, R40, R5 ;  /* 0x0000002823057223 */ /* 0x040fe20000000005 */
[C---:B------:R-:W-:Y:S01]  /*6470*/  FFMA R6, R35.reuse, R21, R6 ;  /* 0x0000001523067223 */ /* 0x040fe20000000006 */
[----:B------:R-:W-:Y:S01]  /*6480*/  FFMA R7, R35, R20, R11 ;  /* 0x0000001423077223 */ /* 0x000fe2000000000b */
[----:B------:R-:W-:Y:S01]  /*6490*/  LOP3.LUT R41, R48, 0xffffe000, RZ, 0xc0, !PT ;  /* 0xffffe00030297812 */ /* 0x000fe200078ec0ff */
[----:B------:R1:W-:Y:S01]  /*64a0*/  STS.128 [R80], R36 ;  /* 0x0000002450007388 */ /* 0x0003e20000000c00 */
[----:B------:R-:W-:Y:S01]  /*64b0*/  LOP3.LUT R40, R49, 0xffffe000, RZ, 0xc0, !PT ;  /* 0xffffe00031287812 */ /* 0x000fe200078ec0ff */
[C---:B------:R-:W-:Y:S01]  /*64c0*/  FMUL R8, R32.reuse, R12 ;  /* 0x0000000c20087220 */ /* 0x040fe20000400000 */
[----:B------:R-:W-:Y:S01]  /*64d0*/  FMUL R9, R32, R13 ;  /* 0x0000000d20097220 */ /* 0x000fe20000400000 */
[----:B------:R-:W-:Y:S01]  /*64e0*/  LOP3.LUT R21, R50, 0xffffe000, RZ, 0xc0, !PT ;  /* 0xffffe00032157812 */ /* 0x000fe200078ec0ff */
[C---:B------:R-:W-:Y:S01]  /*64f0*/  FMUL R10, R32.reuse, R14 ;  /* 0x0000000e200a7220 */ /* 0x040fe20000400000 */
[----:B------:R-:W-:Y:S01]  /*6500*/  LOP3.LUT R20, R51, 0xffffe000, RZ, 0xc0, !PT ;  /* 0xffffe00033147812 */ /* 0x000fe200078ec0ff */
[----:B------:R-:W-:Y:S01]  /*6510*/  FMUL R15, R32, R15 ;  /* 0x0000000f200f7220 */ /* 0x000fe20000400000 */
[----:B------:R-:W-:Y:S01]  /*6520*/  F2FP.TF32.F32.PACK_B R4, R4 ;  /* 0x00000004ff04723e */ /* 0x000fe200024050ff */
[C---:B------:R-:W-:Y:S01]  /*6530*/  FFMA R8, R35.reuse, R41, R8 ;  /* 0x0000002923087223 */ /* 0x040fe20000000008 */
[----:B------:R-:W-:Y:S01]  /*6540*/  F2FP.TF32.F32.PACK_B R5, R5 ;  /* 0x00000005ff05723e */ /* 0x000fe200024050ff */
[C---:B------:R-:W-:Y:S01]  /*6550*/  FFMA R9, R35.reuse, R40, R9 ;  /* 0x0000002823097223 */ /* 0x040fe20000000009 */
[----:B------:R-:W-:Y:S01]  /*6560*/  F2FP.TF32.F32.PACK_B R6, R6 ;  /* 0x00000006ff06723e */ /* 0x000fe200024050ff */
[C---:B------:R-:W-:Y:S01]  /*6570*/  FFMA R10, R35.reuse, R21, R10 ;  /* 0x00000015230a7223 */ /* 0x040fe2000000000a */
[----:B------:R-:W-:Y:S01]  /*6580*/  F2FP.TF32.F32.PACK_B R7, R7 ;  /* 0x00000007ff07723e */ /* 0x000fe200024050ff */
[----:B------:R-:W-:Y:S01]  /*6590*/  FFMA R11, R35, R20, R15 ;  /* 0x00000014230b7223 */ /* 0x000fe2000000000f */
[----:B------:R-:W-:Y:S01]  /*65a0*/  LOP3.LUT R41, R44, 0xffffe000, RZ, 0xc0, !PT ;  /* 0xffffe0002c297812 */ /* 0x000fe200078ec0ff */
[C---:B------:R-:W-:Y:S01]  /*65b0*/  FMUL R12, R32.reuse, R16 ;  /* 0x00000010200c7220 */ /* 0x040fe20000400000 */
[----:B------:R-:W-:Y:S01]  /*65c0*/  LOP3.LUT R40, R45, 0xffffe000, RZ, 0xc0, !PT ;  /* 0xffffe0002d287812 */ /* 0x000fe200078ec0ff */
[----:B------:R1:W-:Y:S01]  /*65d0*/  STS.128 [R79+0x10], R4 ;  /* 0x000010044f007388 */ /* 0x0003e20000000c00 */
        /* <DEDUP_REMOVED lines=13> */
[----:B------:R-:W-:Y:S02]  /*66b0*/  F2FP.TF32.F32.PACK_B R12, R12 ;  /* 0x0000000cff0c723e */ /* 0x000fe400024050ff */
[----:B------:R-:W-:Y:S01]  /*66c0*/  F2FP.TF32.F32.PACK_B R13, R13 ;  /* 0x0000000dff0d723e */ /* 0x000fe200024050ff */
[----:B------:R1:W-:Y:S01]  /*66d0*/  STS.128 [R78+0x20], R8 ;  /* 0x000020084e007388 */ /* 0x0003e20000000c00 */
[----:B------:R-:W-:Y:S02]  /*66e0*/  F2FP.TF32.F32.PACK_B R14, R14 ;  /* 0x0000000eff0e723e */ /* 0x000fe400024050ff */
[----:B------:R-:W-:Y:S05]  /*66f0*/  F2FP.TF32.F32.PACK_B R15, R15 ;  /* 0x0000000fff0f723e */ /* 0x000fea00024050ff */
[----:B------:R1:W-:Y:S01]  /*6700*/  STS.128 [R86+0x30], R12 ;  /* 0x0000300c56007388 */ /* 0x0003e20000000c00 */
[----:B------:R-:W-:Y:S01]  /*6710*/  @!PT LDS RZ, [RZ] ;  /* 0x00000000fffff984 */ /* 0x000fe20000000800 */
[----:B------:R-:W-:Y:S01]  /*6720*/  @!PT LDS RZ, [RZ] ;  /* 0x00000000fffff984 */ /* 0x000fe20000000800 */
[----:B------:R-:W-:Y:S01]  /*6730*/  @!PT LDS RZ, [RZ] ;  /* 0x00000000fffff984 */ /* 0x000fe20000000800 */
[----:B------:R-:W-:Y:S01]  /*6740*/  @!PT LDS RZ, [RZ] ;  /* 0x00000000fffff984 */ /* 0x000fe20000000800 */
[----:B------:R2:W-:Y:S07]  /*6750*/  MEMBAR.ALL.CTA ;  /* 0x0000000000007992 */ /* 0x0005ee0000008000 */
[----:B--2---:R-:W2:Y:S02]  /*6760*/  FENCE.VIEW.ASYNC.S ;  /* 0x00000000000073c6 */ /* 0x004ea40000000000 */
[----:B--2---:R-:W-:Y:S06]  /*6770*/  BAR.SYNC.DEFER_BLOCKING 0x1, 0x80 ;  /* 0x0042000000007b1d */ /* 0x004fec0000010000 */
[----:B------:R-:W-:Y:S05]  /*6780*/  @P0 BRA `(.L_x_116) ;  /* 0x0000000000280947 */ /* 0x000fea0003800000 */
[----:B------:R-:W-:Y:S02]  /*6790*/  UIADD3 UR4, UPT, UPT, UR48, 0x200, URZ ;  /* 0x0000020030047890 */ /* 0x000fe4000fffe0ff */
[----:B------:R-:W-:Y:S01]  /*67a0*/  UIADD3 UR6, UP0, UPT, UR52, 0x680, URZ ;  /* 0x0000068034067890 */ /* 0x000fe2000ff1e0ff */
[----:B------:R-:W-:Y:S03]  /*67b0*/  UMOV UR43, UR36 ;  /* 0x00000024002b7c82 */ /* 0x000fe60008000000 */
[----:B------:R-:W-:Y:S01]  /*67c0*/  MOV R73, UR4 ;  /* 0x0000000400497c02 */ /* 0x000fe20008000f00 */
[----:B------:R-:W-:Y:S03]  /*67d0*/  UIADD3.X UR7, UPT, UPT, URZ, UR53, URZ, UP0, !UPT ;  /* 0x00000035ff077290 */ /* 0x000fe600087fe4ff */
[----:B------:R-:W-:Y:S11]  /*67e0*/  R2UR UR40, R73 ;  /* 0x00000000492872ca */ /* 0x000ff600000e0000 */
[----:B------:R-:W-:Y:S02]  /*67f0*/  @!UPT UIADD3 URZ, UPT, UPT, URZ, URZ, URZ ;  /* 0x000000fffffff290 */ /* 0x000fe4000fffe0ff */
[----:B------:R2:W-:Y:S01]  /*6800*/  UTMASTG.3D [UR40], [UR6] ;  /* 0x00000028060073b5 */ /* 0x0005e20008010000 */
[----:B------:R0:W-:Y:S01]  /*6810*/  UTMACMDFLUSH ;  /* 0x00000000000079b7 */ /* 0x0001e20000000000 */
[----:B--2---:R-:W-:Y:S04]  /*6820*/  DEPBAR.LE SB0, 0x1 ;  /* 0x000080400000791a */ /* 0x004fe80000000000 */
.L_x_116:
[----:B------:R-:W-:Y:S05]  /*6830*/  BSYNC.RECONVERGENT B0 ;  /* 0x0000000000007941 */ /* 0x000fea0003800200 */
.L_x_115:
[----:B------:R-:W-:Y:S01]  /*6840*/  BAR.SYNC.DEFER_BLOCKING 0x1, 0x80 ;  /* 0x0042000000007b1d */ /* 0x000fe20000010000 */
[----:B------:R-:W-:Y:S01]  /*6850*/  ISETP.NE.AND P1, PT, R87, RZ, PT ;  /* 0x000000ff5700720c */ /* 0x000fe20003f25270 */
[----:B------:R-:W-:Y:S01]  /*6860*/  UISETP.NE.AND UP0, UPT, UR49, URZ, UPT ;  /* 0x000000ff3100728c */ /* 0x000fe2000bf05270 */
[----:B------:R-:W-:Y:S11]  /*6870*/  LEA R3, R43, UR48, 0x3 ;  /* 0x000000302b037c11 */ /* 0x000ff6000f8e18ff */
[----:B------:R-:W-:Y:S01]  /*6880*/  @P1 SHF.L.U32 R2, R77, 0x1f, RZ ;  /* 0x0000001f4d021819 */ /* 0x000fe200000006ff */
[----:B------:R-:W-:Y:S06]  /*6890*/  BRA.U !UP0, `(.L_x_117) ;  /* 0x0000000108247547 */ /* 0x000fec000b800000 */
[----:B-1----:R-:W-:Y:S01]  /*68a0*/  IMAD.U32 R5, RZ, RZ, UR51 ;  /* 0x00000033ff057e24 */ /* 0x002fe2000f8e00ff */
[----:B------:R-:W-:Y:S01]  /*68b0*/  MOV R0, UR37 ;  /* 0x0000002500007c02 */ /* 0x000fe20008000f00 */
[----:B------:R-:W-:Y:S03]  /*68c0*/  UIADD3 UR51, UPT, UPT, UR51, 0x1, URZ ;  /* 0x0000000133337890 */ /* 0x000fe6000fffe0ff */
[----:B------:R-:W-:Y:S01]  /*68d0*/  @P1 LEA R5, R5, UR48, 0x3 ;  /* 0x0000003005051c11 */ /* 0x000fe2000f8e18ff */
[----:B------:R-:W-:Y:S04]  /*68e0*/  UISETP.NE.AND UP0, UPT, UR51, 0x4, UPT ;  /* 0x000000043300788c */ /* 0x000fe8000bf05270 */
[----:B------:R-:W-:Y:S01]  /*68f0*/  @P1 VIADD R5, R5, 0x50 ;  /* 0x0000005005051836 */ /* 0x000fe20000000000 */
[----:B------:R-:W-:Y:S04]  /*6900*/  USEL UR51, UR51, URZ, UP0 ;  /* 0x000000ff33337287 */ /* 0x000fe80008000000 */
[----:B------:R-:W-:Y:S04]  /*6910*/  @P1 PRMT R0, R0, 0x654, R5 ;  /* 0x0000065400001816 */ /* 0x000fe80000000005 */
[----:B------:R2:W-:Y:S04]  /*6920*/  @P1 SYNCS.ARRIVE.TRANS64.RED.A1T0 RZ, [R0+URZ], RZ ;  /* 0x000000ff00ff19a7 */ /* 0x0005e800081004ff */
.L_x_117:
[----:B------:R-:W4:Y:S01]  /*6930*/  @P1 SYNCS.PHASECHK.TRANS64.TRYWAIT P0, [R3+URZ+0x30], R2 ;  /* 0x00003002030015a7 */ /* 0x000f2200080011ff */
[----:B------:R-:W-:Y:S01]  /*6940*/  BSSY B1, `(.L_x_118) ;  /* 0x0000016000017945 */ /* 0x000fe20003800000 */
[----:B----4-:R-:W-:Y:S03]  /*6950*/  @P1 SEL R89, RZ, 0x1, !P0 ;  /* 0x00000001ff591807 */ /* 0x010fe60004000000 */
[----:B------:R-:W-:Y:S05]  /*6960*/  @!P1 BRA `(.L_x_119) ;  /* 0x00000000004c9947 */ /* 0x000fea0003800000 */
[----:B------:R-:W-:Y:S01]  /*6970*/  ISETP.NE.AND P0, PT, R89, RZ, PT ;  /* 0x000000ff5900720c */ /* 0x000fe20003f05270 */
[----:B------:R-:W-:Y:S01]  /*6980*/  BSSY B0, `(.L_x_120) ;  /* 0x000000b000007945 */ /* 0x000fe20003800000 */
[----:B------:R-:W-:Y:S11]  /*6990*/  ISETP.NE.AND P1, PT, R90, RZ, PT ;  /* 0x000000ff5a00720c */ /* 0x000ff60003f25270 */
[----:B------:R-:W-:Y:S02]  /*69a0*/  @!UPT UIADD3 URZ, UPT, UPT, URZ, URZ, URZ ;  /* 0x000000fffffff290 */ /* 0x000fe4000fffe0ff */
[C---:B-1----:R-:W-:Y:S01]  /*69b0*/  @P1 IMAD R6, R43.reuse, 0x2000, R80 ;  /* 0x000020002b061824 */ /* 0x042fe200078e0250 */
[C---:B------:R-:W-:Y:S01]  /*69c0*/  @P1 LEA R4, R43.reuse, R78, 0xd ;  /* 0x0000004e2b041211 */ /* 0x040fe200078e68ff */
[C---:B------:R-:W-:Y:S02]  /*69d0*/  @P1 IMAD R5, R43.reuse, 0x2000, R79 ;  /* 0x000020002b051824 */ /* 0x040fe400078e024f */
[----:B------:R-:W-:Y:S01]  /*69e0*/  @P1 IMAD R2, R43, 0x2000, R86 ;  /* 0x000020002b021824 */ /* 0x000fe200078e0256 */
[----:B------:R-:W-:Y:S06]  /*69f0*/  @P0 BRA `(.L_x_121) ;  /* 0x00000000000c0947 */ /* 0x000fec0003800000 */
[----:B--2---:R-:W-:Y:S04]  /*6a00*/  SHF.L.U32 R0, R77, 0x1f, RZ ;  /* 0x0000001f4d007819 */ /* 0x004fe800000006ff */
[----:B------:R-:W1:Y:S02]  /*6a10*/  SYNCS.PHASECHK.TRANS64.TRYWAIT P0, [R3+URZ+0x30], R0 ;  /* 0x00003000030075a7 */ /* 0x000e6400080011ff */
[----:B-1----:R-:W-:Y:S05]  /*6a20*/  @!P0 BRA `(.L_x_122) ;  /* 0x0000002800588947 */ /* 0x002fea0003800000 */
.L_x_121:
[----:B------:R-:W-:Y:S05]  /*6a30*/  BSYNC B0 ;  /* 0x0000000000007941 */ /* 0x000fea0003800000 */
.L_x_120:
[----:B------:R-:W-:Y:S02]  /*6a40*/  ISETP.NE.AND P0, PT, R90, RZ, PT ;  /* 0x000000ff5a00720c */ /* 0x000fe40003f05270 */
[----:B------:R-:W-:Y:S11]  /*6a50*/  IADD3 R43, PT, PT, R43, 0x1, RZ ;  /* 0x000000012b2b7810 */ /* 0x000ff60007ffe0ff */
[----:B------:R4:W1:Y:S04]  /*6a60*/  @P0 LDS.128 R56, [R6] ;  /* 0x0000000006380984 */ /* 0x0008680000000c00 */
[----:B------:R4:W1:Y:S04]  /*6a70*/  @P0 LDS.128 R52, [R5+0x10] ;  /* 0x0000100005340984 */ /* 0x0008680000000c00 */
[----:B------:R4:W1:Y:S04]  /*6a80*/  @P0 LDS.128 R48, [R4+0x20] ;  /* 0x0000200004300984 */ /* 0x0008680000000c00 */
[----:B------:R4:W1:Y:S02]  /*6a90*/  @P0 LDS.128 R44, [R2+0x30] ;  /* 0x00003000022c0984 */ /* 0x0008640000000c00 */
.L_x_119:
[----:B------:R-:W-:Y:S05]  /*6aa0*/  BSYNC B1 ;  /* 0x0000000000017941 */ /* 0x000fea0003800000 */
.L_x_118:
[----:B-1----:R-:W-:Y:S05]  /*6ab0*/  VIADD R3, R34, 0x10 ;  /* 0x0000001022037836 */ /* 0x002fea0000000000 */
[----:B------:R-:W-:Y:S04]  /*6ac0*/  SHF.R.U32.HI R3, RZ, 0x15, R3 ;  /* 0x00000015ff037819 */ /* 0x000fe80000011603 */
[----:B------:R-:W-:Y:S11]  /*6ad0*/  LOP3.LUT P0, RZ, R3, 0x3, R72, 0x48, !PT ;  /* 0x0000000303ff7812 */ /* 0x000ff60007804848 */
[----:B------:R-:W-:Y:S02]  /*6ae0*/  @!UPT UIADD3 URZ, UPT, UPT, URZ, URZ, URZ ;  /* 0x000000fffffff290 */ /* 0x000fe4000fffe0ff */
[----:B------:R-:W-:Y:S05]  /*6af0*/  @!P0 BRA `(.L_x_123) ;  /* 0x0000000000408947 */ /* 0x000fea0003800000 */
[----:B------:R-:W1:Y:S01]  /*6b00*/  LDCU.64 UR8, c[0x4][0x70] ;  /* 0x01000e00ff0877ac */ /* 0x000e620008000a00 */
[----:B------:R-:W-:Y:S01]  /*6b10*/  MOV R3, 0x0 ;  /* 0x0000000000037802 */ /* 0x000fe20000000f00 */
[----:B------:R-:W-:Y:S02]  /*6b20*/  HFMA2 R12, -RZ, RZ, 0, 5.9604644775390625e-08 ;  /* 0x00000001ff0c7431 */ /* 0x000fe400000001ff */
[----:B------:R-:W-:Y:S02]  /*6b30*/  IMAD.MOV.U32 R8, RZ, RZ, 0x192 ;  /* 0x00000192ff087424 */ /* 0x000fe400078e00ff */
[----:B------:R-:W-:Y:S01]  /*6b40*/  IMAD.MOV.U32 R13, RZ, RZ, RZ ;  /* 0x000000ffff0d7224 */ /* 0x000fe200078e00ff */
[----:B------:R-:W5:Y:S01]  /*6b50*/  LDCU.64 UR6, c[0x4][0x78] ;  /* 0x01000f00ff0677ac */ /* 0x000f620008000a00 */
[----:B----4-:R-:W4:Y:S01]  /*6b60*/  LDC.64 R2, c[0x4][R3] ;  /* 0x0100000003027b82 */ /* 0x010f220000000a00 */
[----:B------:R-:W2:Y:S01]  /*6b70*/  LDCU.64 UR4, c[0x4][0x10] ;  /* 0x01000200ff0477ac */ /* 0x000ea20008000a00 */
[----:B-1----:R-:W-:Y:S01]  /*6b80*/  MOV R5, UR9 ;  /* 0x0000000900057c02 */ /* 0x002fe20008000f00 */
[----:B------:R-:W-:Y:S01]  /*6b90*/  IMAD.U32 R4, RZ, RZ, UR8 ;  /* 0x00000008ff047e24 */ /* 0x000fe2000f8e00ff */
[----:B-----5:R-:W-:Y:S01]  /*6ba0*/  MOV R7, UR7 ;  /* 0x0000000700077c02 */ /* 0x020fe20008000f00 */
[----:B------:R-:W-:Y:S01]  /*6bb0*/  IMAD.U32 R6, RZ, RZ, UR6 ;  /* 0x00000006ff067e24 */ /* 0x000fe2000f8e00ff */
[----:B--2---:R-:W-:Y:S01]  /*6bc0*/  MOV R11, UR5 ;  /* 0x00000005000b7c02 */ /* 0x004fe20008000f00 */
[----:B------:R-:W-:Y:S02]  /*6bd0*/  IMAD.U32 R10, RZ, RZ, UR4 ;  /* 0x00000004ff0a7e24 */ /* 0x000fe4000f8e00ff */
[----:B------:R-:W-:Y:S07]  /*6be0*/  LEPC R20, `(.L_x_123) ;  /* 0x000000001014794e */ /* 0x000fee0000000000 */
[----:B---34-:R-:W-:Y:S05]  /*6bf0*/  CALL.ABS.NOINC R2 ;  /* 0x0000000002007343 */ /* 0x018fea0003c00000 */
.L_x_123:
[----:B------:R-:W-:Y:S01]  /*6c00*/  LOP3.LUT R20, R56, 0xffffe000, RZ, 0xc0, !PT ;  /* 0xffffe00038147812 */ /* 0x000fe200078ec0ff */
[----:B------:R-:W-:Y:S05]  /*6c10*/  WARPSYNC.ALL ;  /* 0x0000000000007948 */ /* 0x000fea0003800000 */
[----:B------:R-:W-:Y:S01]  /*6c20*/  R2UR UR4, R34 ;  /* 0x00000000220472ca */ /* 0x000fe200000e0000 */
[----:B------:R-:W-:Y:S01]  /*6c30*/  IMAD.U32 R92, RZ, RZ, UR51 ;  /* 0x00000033ff5c7e24 */ /* 0x000fe2000f8e00ff */
[----:B------:R-:W-:Y:S01]  /*6c40*/  LOP3.LUT R21, R57, 0xffffe000, RZ, 0xc0, !PT ;  /* 0xffffe00039157812 */ /* 0x000fe200078ec0ff */
[----:B------:R-:W-:Y:S01]  /*6c50*/  IMAD.U32 R91, RZ, RZ, UR37 ;  /* 0x00000025ff5b7e24 */ /* 0x000fe2000f8e00ff */
[----:B------:R-:W-:Y:S01]  /*6c60*/  LOP3.LUT R40, R59, 0xffffe000, RZ, 0xc0, !PT ;  /* 0xffffe0003b287812 */ /* 0x000fe200078ec0ff */
[----:B------:R-:W-:Y:S01]  /*6c70*/  BSSY.RECONVERGENT B0, `(.L_x_124) ;  /* 0x000005b000007945 */ /* 0x000fe20003800200 */
[----:B------:R-:W-:Y:S02]  /*6c80*/  LOP3.LUT R41, R52, 0xffffe000, RZ, 0xc0, !PT ;  /* 0xffffe00034297812 */ /* 0x000fe400078ec0ff */
[----:B------:R-:W-:Y:S02]  /*6c90*/  LOP3.LUT R42, R53, 0xffffe000, RZ, 0xc0, !PT ;  /* 0xffffe000352a7812 */ /* 0x000fe400078ec0ff */
[----:B------:R-:W-:Y:S02]  /*6ca0*/  ISETP.NE.AND P6, PT, R87, RZ, PT ;  /* 0x000000ff5700720c */ /* 0x000fe40003fc5270 */
[----:B------:R-:W-:Y:S01]  /*6cb0*/  ISETP.NE.AND P0, PT, R82, RZ, PT ;  /* 0x000000ff5200720c */ /* 0x000fe20003f05270 */
[----:B----4-:R-:W2:Y:S10]  /*6cc0*/  LDTM.x16 R4, tmem[UR4+0x10] ;  /* 0x00001004000479ee */ /* 0x010eb40008240000 */
[----:B------:R-:W-:Y:S02]  /*6cd0*/  @P6 LEA R92, R92, UR48, 0x3 ;  /* 0x000000305c5c6c11 */ /* 0x000fe4000f8e18ff */
[----:B------:R-:W-:Y:S03]  /*6ce0*/  @P6 SHF.L.U32 R93, R77, 0x1f, RZ ;  /* 0x0000001f4d5d6819 */ /* 0x000fe600000006ff */
[----:B------:R-:W-:Y:S05]  /*6cf0*/  @P6 VIADD R92, R92, 0x50 ;  /* 0x000000505c5c6836 */ /* 0x000fea0000000000 */
[----:B------:R-:W-:Y:S02]  /*6d00*/  @P6 PRMT R91, R91, 0x654, R92 ;  /* 0x000006545b5b6816 */ /* 0x000fe4000000005c */
[----:B------:R-:W-:Y:S01]  /*6d10*/  LEA R92, R43, UR48, 0x3 ;  /* 0x000000302b5c7c11 */ /* 0x000fe2000f8e18ff */
[C---:B--2---:R-:W-:Y:S01]  /*6d20*/  FMUL R0, R32.reuse, R4 ;  /* 0x0000000420007220 */ /* 0x044fe20000400000 */
[C---:B------:R-:W-:Y:S01]  /*6d30*/  FMUL R2, R32.reuse, R5 ;  /* 0x0000000520027220 */ /* 0x040fe20000400000 */
[C---:B------:R-:W-:Y:S01]  /*6d40*/  FMUL R3, R32.reuse, R6 ;  /* 0x0000000620037220 */ /* 0x040fe20000400000 */
[----:B------:R-:W-:Y:S01]  /*6d50*/  FMUL R7, R32, R7 ;  /* 0x0000000720077220 */ /* 0x000fe20000400000 */
[C---:B------:R-:W-:Y:S01]  /*6d60*/  FFMA R36, R35.reuse, R20, R0 ;  /* 0x0000001423247223 */ /* 0x040fe20000000000 */
[----:B------:R-:W-:Y:S01]  /*6d70*/  LOP3.LUT R20, R58, 0xffffe000, RZ, 0xc0, !PT ;  /* 0xffffe0003a147812 */ /* 0x000fe200078ec0ff */
[C---:B------:R-:W-:Y:S01]  /*6d80*/  FFMA R37, R35.reuse, R21, R2 ;  /* 0x0000001523257223 */ /* 0x040fe20000000002 */
[----:B------:R-:W-:Y:S01]  /*6d90*/  LOP3.LUT R21, R48, 0xffffe000, RZ, 0xc0, !PT ;  /* 0xffffe00030157812 */ /* 0x000fe200078ec0ff */
[----:B------:R-:W-:Y:S01]  /*6da0*/  FMUL R4, R32, R8 ;  /* 0x0000000820047220 */ /* 0x000fe20000400000 */
[----:B------:R-:W-:Y:S01]  /*6db0*/  F2FP.TF32.F32.PACK_B R36, R36 ;  /* 0x00000024ff24723e */ /* 0x000fe200024050ff */
[C---:B------:R-:W-:Y:S01]  /*6dc0*/  FFMA R38, R35.reuse, R20, R3 ;  /* 0x0000001423267223 */ /* 0x040fe20000000003 */
[----:B------:R-:W-:Y:S01]  /*6dd0*/  LOP3.LUT R20, R54, 0xffffe000, RZ, 0xc0, !PT ;  /* 0xffffe00036147812 */ /* 0x000fe200078ec0ff */
[----:B------:R-:W-:Y:S01]  /*6de0*/  FFMA R39, R35, R40, R7 ;  /* 0x0000002823277223 */ /* 0x000fe20000000007 */
[----:B------:R-:W-:Y:S01]  /*6df0*/  LOP3.LUT R40, R55, 0xffffe000, RZ, 0xc0, !PT ;  /* 0xffffe00037287812 */ /* 0x000fe200078ec0ff */
[C---:B------:R-:W-:Y:S01]  /*6e00*/  FMUL R5, R32.reuse, R9 ;  /* 0x0000000920057220 */ /* 0x040fe20000400000 */
[C---:B------:R-:W-:Y:S01]  /*6e10*/  FMUL R6, R32.reuse, R10 ;  /* 0x0000000a20067220 */ /* 0x040fe20000400000 */
[C---:B------:R-:W-:Y:S01]  /*6e20*/  FMUL R11, R32.reuse, R11 ;  /* 0x0000000b200b7220 */ /* 0x040fe20000400000 */
[----:B------:R-:W-:Y:S01]  /*6e30*/  F2FP.TF32.F32.PACK_B R37, R37 ;  /* 0x00000025ff25723e */ /* 0x000fe200024050ff */
[C---:B------:R-:W-:Y:S01]  /*6e40*/  FFMA R4, R35.reuse, R41, R4 ;  /* 0x0000002923047223 */ /* 0x040fe20000000004 */
[----:B------:R-:W-:Y:S01]  /*6e50*/  F2FP.TF32.F32.PACK_B R38, R38 ;  /* 0x00000026ff26723e */ /* 0x000fe200024050ff */
[C---:B------:R-:W-:Y:S01]  /*6e60*/  FFMA R5, R35.reuse, R42, R5 ;  /* 0x0000002a23057223 */ /* 0x040fe20000000005 */
[----:B------:R-:W-:Y:S01]  /*6e70*/  F2FP.TF32.F32.PACK_B R39, R39 ;  /* 0x00000027ff27723e */ /* 0x000fe200024050ff */
[C---:B------:R-:W-:Y:S01]  /*6e80*/  FFMA R6, R35.reuse, R20, R6 ;  /* 0x0000001423067223 */ /* 0x040fe20000000006 */
[----:B------:R-:W-:Y:S01]  /*6e90*/  FFMA R7, R35, R40, R11 ;  /* 0x0000002823077223 */ /* 0x000fe2000000000b */
        /* <DEDUP_REMOVED lines=47> */
[----:B------:R-:W-:Y:S02]  /*7190*/  UIADD3 UR8, UP0, UPT, UR52, 0x680, URZ ;  /* 0x0000068034087890 */ /* 0x000fe4000ff1e0ff */
[----:B------:R-:W-:Y:S02]  /*71a0*/  UIADD3 UR5, UPT, UPT, UR41, 0x10, URZ ;  /* 0x0000001029057890 */ /* 0x000fe4000fffe0ff */
[----:B------:R-:W-:Y:S02]  /*71b0*/  UIADD3 UR4, UPT, UPT, UR48, 0x2200, URZ ;  /* 0x0000220030047890 */ /* 0x000fe4000fffe0ff */
[----:B------:R-:W-:Y:S01]  /*71c0*/  UIADD3.X UR9, UPT, UPT, URZ, UR53, URZ, UP0, !UPT ;  /* 0x00000035ff097290 */ /* 0x000fe200087fe4ff */
[----:B------:R-:W-:Y:S01]  /*71d0*/  UMOV UR6, UR42 ;  /* 0x0000002a00067c82 */ /* 0x000fe20008000000 */
[----:B------:R-:W-:Y:S07]  /*71e0*/  UMOV UR7, UR36 ;  /* 0x0000002400077c82 */ /* 0x000fee0008000000 */
[----:B------:R2:W-:Y:S01]  /*71f0*/  UTMASTG.3D [UR4], [UR8] ;  /* 0x00000004080073b5 */ /* 0x0005e20008010000 */
[----:B------:R0:W-:Y:S01]  /*7200*/  UTMACMDFLUSH ;  /* 0x00000000000079b7 */ /* 0x0001e20000000000 */
[----:B--2---:R-:W-:Y:S04]  /*7210*/  DEPBAR.LE SB0, 0x1 ;  /* 0x000080400000791a */ /* 0x004fe80000000000 */
.L_x_125:
[----:B------:R-:W-:Y:S05]  /*7220*/  BSYNC.RECONVERGENT B0 ;  /* 0x0000000000007941 */ /* 0x000fea0003800200 */
.L_x_124:
[----:B------:R-:W-:Y:S01]  /*7230*/  BAR.SYNC.DEFER_BLOCKING 0x1, 0x80 ;  /* 0x0042000000007b1d */ /* 0x000fe20000010000 */
[----:B------:R-:W-:Y:S04]  /*7240*/  UIADD3 UR40, UPT, UPT, UR51, 0x1, URZ ;  /* 0x0000000133287890 */ /* 0x000fe8000fffe0ff */
[----:B------:R-:W-:Y:S04]  /*7250*/  UISETP.NE.AND UP0, UPT, UR40, 0x4, UPT ;  /* 0x000000042800788c */ /* 0x000fe8000bf05270 */
[----:B------:R-:W-:Y:S01]  /*7260*/  USEL UR40, UR40, URZ, UP0 ;  /* 0x000000ff28287287 */ /* 0x000fe20008000000 */
[----:B------:R2:W-:Y:S01]  /*7270*/  @P6 SYNCS.ARRIVE.TRANS64.RED.A1T0 RZ, [R91+URZ], RZ ;  /* 0x000000ff5bff69a7 */ /* 0x0005e200081004ff */
[----:B------:R-:W-:Y:S01]  /*7280*/  BSSY B1, `(.L_x_126) ;  /* 0x0000017000017945 */ /* 0x000fe20003800000 */
[----:B------:R-:W4:Y:S02]  /*7290*/  @P6 SYNCS.PHASECHK.TRANS64.TRYWAIT P0, [R92+URZ+0x30], R93 ;  /* 0x0000305d5c0065a7 */ /* 0x000f2400080011ff */
[----:B----4-:R-:W-:Y:S01]  /*72a0*/  @P6 SEL R89, RZ, 0x1, !P0 ;  /* 0x00000001ff596807 */ /* 0x010fe20004000000 */
[----:B--2---:R-:W-:Y:S06]  /*72b0*/  @!P6 BRA `(.L_x_127) ;  /* 0x00000000004ce947 */ /* 0x004fec0003800000 */
        /* <DEDUP_REMOVED lines=9> */
[----:B------:R-:W-:Y:S04]  /*7350*/  SHF.L.U32 R5, R77, 0x1f, RZ ;  /* 0x0000001f4d057819 */ /* 0x000fe800000006ff */
[----:B------:R-:W1:Y:S02]  /*7360*/  SYNCS.PHASECHK.TRANS64.TRYWAIT P0, [R92+URZ+0x30], R5 ;  /* 0x000030055c0075a7 */ /* 0x000e6400080011ff */
[----:B-1----:R-:W-:Y:S05]  /*7370*/  @!P0 BRA `(.L_x_130) ;  /* 0x0000002000188947 */ /* 0x002fea0003800000 */
.L_x_129:
[----:B------:R-:W-:Y:S05]  /*7380*/  BSYNC B0 ;  /* 0x0000000000007941 */ /* 0x000fea0003800000 */
.L_x_128:
[----:B------:R-:W-:Y:S02]  /*7390*/  ISETP.NE.AND P0, PT, R90, RZ, PT ;  /* 0x000000ff5a00720c */ /* 0x000fe40003f05270 */
[----:B------:R-:W-:Y:S11]  /*73a0*/  IADD3 R43, PT, PT, R43, 0x1, RZ ;  /* 0x000000012b2b7810 */ /* 0x000ff60007ffe0ff */
[----:B------:R2:W4:Y:S04]  /*73b0*/  @P0 LDS.128 R56, [R4] ;  /* 0x0000000004380984 */ /* 0x0005280000000c00 */
[----:B------:R2:W1:Y:S04]  /*73c0*/  @P0 LDS.128 R52, [R3+0x10] ;  /* 0x0000100003340984 */ /* 0x0004680000000c00 */
[----:B------:R2:W1:Y:S04]  /*73d0*/  @P0 LDS.128 R48, [R2+0x20] ;  /* 0x0000200002300984 */ /* 0x0004680000000c00 */
[----:B------:R2:W1:Y:S02]  /*73e0*/  @P0 LDS.128 R44, [R0+0x30] ;  /* 0x00003000002c0984 */ /* 0x0004640000000c00 */
.L_x_127:
[----:B------:R-:W-:Y:S05]  /*73f0*/  BSYNC B1 ;  /* 0x0000000000017941 */ /* 0x000fea0003800000 */
.L_x_126:
[----:B--2---:R-:W-:Y:S05]  /*7400*/  VIADD R3, R34, 0x20 ;  /* 0x0000002022037836 */ /* 0x004fea0000000000 */
[----:B------:R-:W-:Y:S04]  /*7410*/  SHF.R.U32.HI R3, RZ, 0x15, R3 ;  /* 0x00000015ff037819 */ /* 0x000fe80000011603 */
[----:B------:R-:W-:Y:S11]  /*7420*/  LOP3.LUT P0, RZ, R3, 0x3, R72, 0x48, !PT ;  /* 0x0000000303ff7812 */ /* 0x000ff60007804848 */
[----:B------:R-:W-:Y:S02]  /*7430*/  @!UPT UIADD3 URZ, UPT, UPT, URZ, URZ, URZ ;  /* 0x000000fffffff290 */ /* 0x000fe4000fffe0ff */
[----:B------:R-:W-:Y:S05]  /*7440*/  @!P0 BRA `(.L_x_131) ;  /* 0x0000000000408947 */ /* 0x000fea0003800000 */
[----:B------:R-:W2:Y:S01]  /*7450*/  LDCU.64 UR8, c[0x4][0x70] ;  /* 0x01000e00ff0877ac */ /* 0x000ea20008000a00 */
[----:B------:R-:W-:Y:S01]  /*7460*/  MOV R3, 0x0 ;  /* 0x0000000000037802 */ /* 0x000fe20000000f00 */
[----:B-1----:R-:W-:Y:S02]  /*7470*/  HFMA2 R12, -RZ, RZ, 0, 5.9604644775390625e-08 ;  /* 0x00000001ff0c7431 */ /* 0x002fe400000001ff */
[----:B------:R-:W-:Y:S02]  /*7480*/  IMAD.MOV.U32 R8, RZ, RZ, 0x192 ;  /* 0x00000192ff087424 */ /* 0x000fe400078e00ff */
[----:B------:R-:W-:Y:S01]  /*7490*/  IMAD.MOV.U32 R13, RZ, RZ, RZ ;  /* 0x000000ffff0d7224 */ /* 0x000fe200078e00ff */
[----:B------:R-:W1:Y:S01]  /*74a0*/  LDCU.64 UR6, c[0x4][0x78] ;  /* 0x01000f00ff0677ac */ /* 0x000e620008000a00 */
[----:B------:R-:W3:Y:S01]  /*74b0*/  LDC.64 R2, c[0x4][R3] ;  /* 0x0100000003027b82 */ /* 0x000ee20000000a00 */
[----:B------:R-:W5:Y:S01]  /*74c0*/  LDCU.64 UR4, c[0x4][0x10] ;  /* 0x01000200ff0477ac */ /* 0x000f620008000a00 */
[----:B--2---:R-:W-:Y:S01]  /*74d0*/  MOV R5, UR9 ;  /* 0x0000000900057c02 */ /* 0x004fe20008000f00 */
[----:B------:R-:W-:Y:S01]  /*74e0*/  IMAD.U32 R4, RZ, RZ, UR8 ;  /* 0x00000008ff047e24 */ /* 0x000fe2000f8e00ff */
[----:B-1----:R-:W-:Y:S01]  /*74f0*/  MOV R7, UR7 ;  /* 0x0000000700077c02 */ /* 0x002fe20008000f00 */
[----:B------:R-:W-:Y:S01]  /*7500*/  IMAD.U32 R6, RZ, RZ, UR6 ;  /* 0x00000006ff067e24 */ /* 0x000fe2000f8e00ff */
[----:B-----5:R-:W-:Y:S01]  /*7510*/  MOV R11, UR5 ;  /* 0x00000005000b7c02 */ /* 0x020fe20008000f00 */
[----:B------:R-:W-:Y:S02]  /*7520*/  IMAD.U32 R10, RZ, RZ, UR4 ;  /* 0x00000004ff0a7e24 */ /* 0x000fe4000f8e00ff */
[----:B------:R-:W-:Y:S07]  /*7530*/  LEPC R20, `(.L_x_131) ;  /* 0x000000001014794e */ /* 0x000fee0000000000 */
[----:B---34-:R-:W-:Y:S05]  /*7540*/  CALL.ABS.NOINC R2 ;  /* 0x0000000002007343 */ /* 0x018fea0003c00000 */
.L_x_131:
[----:B----4-:R-:W-:Y:S01]  /*7550*/  LOP3.LUT R20, R56, 0xffffe000, RZ, 0xc0, !PT ;  /* 0xffffe00038147812 */ /* 0x010fe200078ec0ff */
[----:B------:R-:W-:Y:S05]  /*7560*/  WARPSYNC.ALL ;  /* 0x0000000000007948 */ /* 0x000fea0003800000 */
[----:B------:R-:W-:Y:S01]  /*7570*/  R2UR UR4, R34 ;  /* 0x00000000220472ca */ /* 0x000fe200000e0000 */
[----:B-1----:R-:W-:Y:S01]  /*7580*/  IMAD.U32 R92, RZ, RZ, UR40 ;  /* 0x00000028ff5c7e24 */ /* 0x002fe2000f8e00ff */
        /* <DEDUP_REMOVED lines=8> */
[----:B------:R-:W1:Y:S10]  /*7610*/  LDTM.x16 R4, tmem[UR4+0x20] ;  /* 0x00002004000479ee */ /* 0x000e740008240000 */
[----:B------:R-:W-:Y:S02]  /*7620*/  @P6 LEA R92, R92, UR48, 0x3 ;  /* 0x000000305c5c6c11 */ /* 0x000fe4000f8e18ff */
[----:B------:R-:W-:Y:S03]  /*7630*/  @P6 SHF.L.U32 R93, R77, 0x1f, RZ ;  /* 0x0000001f4d5d6819 */ /* 0x000fe600000006ff */
[----:B------:R-:W-:Y:S05]  /*7640*/  @P6 VIADD R92, R92, 0x50 ;  /* 0x000000505c5c6836 */ /* 0x000fea0000000000 */
[----:B------:R-:W-:Y:S02]  /*7650*/  @P6 PRMT R91, R91, 0x654, R92 ;  /* 0x000006545b5b6816 */ /* 0x000fe4000000005c */
[----:B------:R-:W-:Y:S01]  /*7660*/  LEA R92, R43, UR48, 0x3 ;  /* 0x000000302b5c7c11 */ /* 0x000fe2000f8e18ff */
[C---:B-1----:R-:W-:Y:S01]  /*7670*/  FMUL R0, R32.reuse, R4 ;  /* 0x0000000420007220 */ /* 0x042fe20000400000 */
        /* <DEDUP_REMOVED lines=79> */
.L_x_133:
[----:B------:R-:W-:Y:S05]  /*7b70*/  BSYNC.RECONVERGENT B0 ;  /* 0x0000000000007941 */ /* 0x000fea0003800200 */
.L_x_132:
        /* <DEDUP_REMOVED lines=13> */
[C---:B------:R-:W-:Y:S01]  /*7c50*/  @P1 IMAD R3, R43.reuse, 0x2000, R80 ;  /* 0x000020002b031824 */ /* 0x040fe200078e0250 */
[C---:B------:R-:W-:Y:S01]  /*7c60*/  @P1 LEA R0, R43.reuse, R78, 0xd ;  /* 0x0000004e2b001211 */ /* 0x040fe200078e68ff */
[C---:B------:R-:W-:Y:S02]  /*7c70*/  @P1 IMAD R2, R43.reuse, 0x2000, R79 ;  /* 0x000020002b021824 */ /* 0x040fe400078e024f */
[----:B------:R-:W-:Y:S01]  /*7c80*/  @P1 IMAD R43, R43, 0x2000, R86 ;  /* 0x000020002b2b1824 */ /* 0x000fe200078e0256 */
[----:B------:R-:W-:Y:S06]  /*7c90*/  @P0 BRA `(.L_x_137) ;  /* 0x00000000000c0947 */ /* 0x000fec0003800000 */
[----:B-1----:R-:W-:Y:S04]  /*7ca0*/  SHF.L.U32 R5, R77, 0x1f, RZ ;  /* 0x0000001f4d057819 */ /* 0x002fe800000006ff */
[----:B------:R-:W1:Y:S02]  /*7cb0*/  SYNCS.PHASECHK.TRANS64.TRYWAIT P0, [R92+URZ+0x30], R5 ;  /* 0x000030055c0075a7 */ /* 0x000e6400080011ff */
[----:B-1----:R-:W-:Y:S05]  /*7cc0*/  @!P0 BRA `(.L_x_138) ;  /* 0x0000001400d88947 */ /* 0x002fea0003800000 */
.L_x_137:
[----:B------:R-:W-:Y:S05]  /*7cd0*/  BSYNC B0 ;  /* 0x0000000000007941 */ /* 0x000fea0003800000 */
.L_x_136:
[----:B------:R-:W-:Y:S11]  /*7ce0*/  ISETP.NE.AND P0, PT, R90, RZ, PT ;  /* 0x000000ff5a00720c */ /* 0x000ff60003f05270 */
[----:B------:R-:W-:Y:S02]  /*7cf0*/  @!UPT UIADD3 URZ, UPT, UPT, URZ, URZ, URZ ;  /* 0x000000fffffff290 */ /* 0x000fe4000fffe0ff */
[----:B------:R2:W4:Y:S04]  /*7d00*/  @P0 LDS.128 R56, [R3] ;  /* 0x0000000003380984 */ /* 0x0005280000000c00 */
[----:B------:R2:W1:Y:S04]  /*7d10*/  @P0 LDS.128 R52, [R2+0x10] ;  /* 0x0000100002340984 */ /* 0x0004680000000c00 */
[----:B------:R2:W1:Y:S04]  /*7d20*/  @P0 LDS.128 R48, [R0+0x20] ;  /* 0x0000200000300984 */ /* 0x0004680000000c00 */
[----:B------:R2:W1:Y:S02]  /*7d30*/  @P0 LDS.128 R44, [R43+0x30] ;  /* 0x000030002b2c0984 */ /* 0x0004640000000c00 */
.L_x_135:
[----:B------:R-:W-:Y:S05]  /*7d40*/  BSYNC B1 ;  /* 0x0000000000017941 */ /* 0x000fea0003800000 */
.L_x_134:
        /* <DEDUP_REMOVED lines=21> */
.L_x_139:
[----:B------:R-:W-:Y:S01]  /*7ea0*/  ISETP.NE.AND P0, PT, R82, RZ, PT ;  /* 0x000000ff5200720c */ /* 0x000fe20003f05270 */
[----:B------:R-:W-:Y:S05]  /*7eb0*/  WARPSYNC.ALL ;  /* 0x0000000000007948 */ /* 0x000fea0003800000 */
[----:B------:R-:W-:Y:S01]  /*7ec0*/  R2UR UR4, R34 ;  /* 0x00000000220472ca */ /* 0x000fe200000e0000 */
[----:B------:R-:W-:Y:S01]  /*7ed0*/  VIADD R88, R88, 0xc0 ;  /* 0x000000c058587836 */ /* 0x000fe20000000000 */
[----:B----4-:R-:W-:Y:S01]  /*7ee0*/  LOP3.LUT R0, R56, 0xffffe000, RZ, 0xc0, !PT ;  /* 0xffffe00038007812 */ /* 0x010fe200078ec0ff */
[----:B------:R-:W-:Y:S01]  /*7ef0*/  BSSY.RECONVERGENT B0, `(.L_x_140) ;  /* 0x0000059000007945 */ /* 0x000fe20003800200 */
[----:B------:R-:W-:Y:S02]  /*7f00*/  LOP3.LUT R2, R57, 0xffffe000, RZ, 0xc0, !PT ;  /* 0xffffe00039027812 */ /* 0x000fe400078ec0ff */
[----:B------:R-:W-:Y:S02]  /*7f10*/  LOP3.LUT R3, R58, 0xffffe000, RZ, 0xc0, !PT ;  /* 0xffffe0003a037812 */ /* 0x000fe400078ec0ff */
[----:B------:R-:W-:Y:S02]  /*7f20*/  LOP3.LUT R20, R59, 0xffffe000, RZ, 0xc0, !PT ;  /* 0xffffe0003b147812 */ /* 0x000fe400078ec0ff */
[----:B-1----:R-:W-:Y:S02]  /*7f30*/  LOP3.LUT R21, R52, 0xffffe000, RZ, 0xc0, !PT ;  /* 0xffffe00034157812 */ /* 0x002fe400078ec0ff */
[----:B------:R-:W-:Y:S01]  /*7f40*/  LOP3.LUT R36, R53, 0xffffe000, RZ, 0xc0, !PT ;  /* 0xffffe00035247812 */ /* 0x000fe200078ec0ff */
[----:B------:R-:W1:Y:S01]  /*7f50*/  LDTM.x16 R4, tmem[UR4+0x30] ;  /* 0x00003004000479ee */ /* 0x000e620008240000 */
[----:B------:R-:W-:Y:S01]  /*7f60*/  LOP3.LUT R37, R54, 0xffffe000, RZ, 0xc0, !PT ;  /* 0xffffe00036257812 */ /* 0x000fe200078ec0ff */
[----:B------:R-:W-:Y:S01]  /*7f70*/  NOP ;  /* 0x0000000000007918 */ /* 0x000fe20000000000 */
[----:B------:R-:W-:Y:S02]  /*7f80*/  LOP3.LUT R38, R55, 0xffffe000, RZ, 0xc0, !PT ;  /* 0xffffe00037267812 */ /* 0x000fe400078ec0ff */
[----:B------:R-:W-:Y:S02]  /*7f90*/  LOP3.LUT R88, R88, 0xfefffff8, RZ, 0xc0, !PT ;  /* 0xfefffff858587812 */ /* 0x000fe400078ec0ff */
[----:B------:R-:W-:Y:S02]  /*7fa0*/  LOP3.LUT R39, R48, 0xffffe000, RZ, 0xc0, !PT ;  /* 0xffffe00030277812 */ /* 0x000fe400078ec0ff */
[----:B------:R-:W-:Y:S01]  /*7fb0*/  LOP3.LUT R40, R49, 0xffffe000, RZ, 0xc0, !PT ;  /* 0xffffe00031287812 */ /* 0x000fe200078ec0ff */
[----:B-1----:R1:W-:Y:S01]  /*7fc0*/  SYNCS.ARRIVE.TRANS64.RED.A1T0 RZ, [R88+URZ], RZ ;  /* 0x000000ff58ff79a7 */ /* 0x0023e200081004ff */
[----:B------:R-:W-:Y:S02]  /*7fd0*/  LOP3.LUT R41, R50, 0xffffe000, RZ, 0xc0, !PT ;  /* 0xffffe00032297812 */ /* 0x000fe400078ec0ff */
[----:B------:R-:W-:Y:S02]  /*7fe0*/  LOP3.LUT R42, R51, 0xffffe000, RZ, 0xc0, !PT ;  /* 0xffffe000332a7812 */ /* 0x000fe400078ec0ff */
[----:B------:R-:W-:Y:S02]  /*7ff0*/  LOP3.LUT R43, R44, 0xffffe000, RZ, 0xc0, !PT ;  /* 0xffffe0002c2b7812 */ /* 0x000fe400078ec0ff */
[----:B------:R-:W-:Y:S02]  /*8000*/  LOP3.LUT R44, R45, 0xffffe000, RZ, 0xc0, !PT ;  /* 0xffffe0002d2c7812 */ /* 0x000fe400078ec0ff */
[----:B------:R-:W-:Y:S02]  /*8010*/  LOP3.LUT R45, R46, 0xffffe000, RZ, 0xc0, !PT ;  /* 0xffffe0002e2d7812 */ /* 0x000fe400078ec0ff */
[----:B------:R-:W-:Y:S01]  /*8020*/  LOP3.LUT R46, R47, 0xffffe000, RZ, 0xc0, !PT ;  /* 0xffffe0002f2e7812 */ /* 0x000fe200078ec0ff */
[C---:B------:R-:W-:Y:S01]  /*8030*/  FMUL R4, R32.reuse, R4 ;  /* 0x0000000420047220 */ /* 0x040fe20000400000 */
[C---:B------:R-:W-:Y:S01]  /*8040*/  FMUL R5, R32.reuse, R5 ;  /* 0x0000000520057220 */ /* 0x040fe20000400000 */
[C---:B------:R-:W-:Y:S01]  /*8050*/  FMUL R6, R32.reuse, R6 ;  /* 0x0000000620067220 */ /* 0x040fe20000400000 */
[C---:B------:R-:W-:Y:S01]  /*8060*/  FMUL R7, R32.reuse, R7 ;  /* 0x0000000720077220 */ /* 0x040fe20000400000 */
[C---:B------:R-:W-:Y:S01]  /*8070*/  FFMA R4, R35.reuse, R0, R4 ;  /* 0x0000000023047223 */ /* 0x040fe20000000004 */
[C---:B------:R-:W-:Y:S01]  /*8080*/  FFMA R5, R35.reuse, R2, R5 ;  /* 0x0000000223057223 */ /* 0x040fe20000000005 */
[C---:B------:R-:W-:Y:S01]  /*8090*/  FFMA R6, R35.reuse, R3, R6 ;  /* 0x0000000323067223 */ /* 0x040fe20000000006 */
[C---:B------:R-:W-:Y:S01]  /*80a0*/  FFMA R7, R35.reuse, R20, R7 ;  /* 0x0000001423077223 */ /* 0x040fe20000000007 */
[C---:B------:R-:W-:Y:S01]  /*80b0*/  FMUL R8, R32.reuse, R8 ;  /* 0x0000000820087220 */ /* 0x040fe20000400000 */
        /* <DEDUP_REMOVED lines=9> */
[----:B------:R-:W-:Y:S01]  /*8150*/  F2FP.TF32.F32.PACK_B R7, R7 ;  /* 0x00000007ff07723e */ /* 0x000fe200024050ff */
[C---:B------:R-:W-:Y:S01]  /*8160*/  FFMA R11, R35.reuse, R38, R11 ;  /* 0x00000026230b7223 */ /* 0x040fe2000000000b */
[C---:B------:R-:W-:Y:S01]  /*8170*/  FMUL R12, R32.reuse, R12 ;  /* 0x0000000c200c7220 */ /* 0x040fe20000400000 */
[----:B------:R-:W-:Y:S01]  /*8180*/  F2FP.TF32.F32.PACK_B R8, R8 ;  /* 0x00000008ff08723e */ /* 0x000fe200024050ff */
[C---:B------:R-:W-:Y:S01]  /*8190*/  FMUL R13, R32.reuse, R13 ;  /* 0x0000000d200d7220 */ /* 0x040fe20000400000 */
[----:B------:R1:W-:Y:S01]  /*81a0*/  STS.128 [R80+0x6000], R4 ;  /* 0x0060000450007388 */ /* 0x0003e20000000c00 */
        /* <DEDUP_REMOVED lines=8> */
[C---:B------:R-:W-:Y:S01]  /*8230*/  FFMA R15, R35.reuse, R42, R15 ;  /* 0x0000002a230f7223 */ /* 0x040fe2000000000f */
[C---:B------:R-:W-:Y:S01]  /*8240*/  FMUL R16, R32.reuse, R16 ;  /* 0x0000001020107220 */ /* 0x040fe20000400000 */
[----:B------:R-:W-:Y:S01]  /*8250*/  F2FP.TF32.F32.PACK_B R12, R12 ;  /* 0x0000000cff0c723e */ /* 0x000fe200024050ff */
[----:B------:R1:W-:Y:S01]  /*8260*/  STS.128 [R79+0x6010], R8 ;  /* 0x006010084f007388 */ /* 0x0003e20000000c00 */
[C---:B------:R-:W-:Y:S01]  /*8270*/  FMUL R17, R32.reuse, R17 ;  /* 0x0000001120117220 */ /* 0x040fe20000400000 */
[C---:B------:R-:W-:Y:S01]  /*8280*/  FMUL R18, R32.reuse, R18 ;  /* 0x0000001220127220 */ /* 0x040fe20000400000 */
[----:B------:R-:W-:Y:S01]  /*8290*/  FMUL R19, R32, R19 ;  /* 0x0000001320137220 */ /* 0x000fe20000400000 */
[----:B------:R-:W-:Y:S01]  /*82a0*/  F2FP.TF32.F32.PACK_B R13, R13 ;  /* 0x0000000dff0d723e */ /* 0x000fe200024050ff */
[C---:B------:R-:W-:Y:S01]  /*82b0*/  FFMA R16, R35.reuse, R43, R16 ;  /* 0x0000002b23107223 */ /* 0x040fe20000000010 */
[----:B------:R-:W-:Y:S01]  /*82c0*/  F2FP.TF32.F32.PACK_B R14, R14 ;  /* 0x0000000eff0e723e */ /* 0x000fe200024050ff */
[C---:B------:R-:W-:Y:S01]  /*82d0*/  FFMA R17, R35.reuse, R44, R17 ;  /* 0x0000002c23117223 */ /* 0x040fe20000000011 */
[----:B------:R-:W-:Y:S01]  /*82e0*/  F2FP.TF32.F32.PACK_B R15, R15 ;  /* 0x0000000fff0f723e */ /* 0x000fe200024050ff */
[C---:B------:R-:W-:Y:S01]  /*82f0*/  FFMA R18, R35.reuse, R45, R18 ;  /* 0x0000002d23127223 */ /* 0x040fe20000000012 */
[----:B------:R-:W-:Y:S01]  /*8300*/  FFMA R19, R35, R46, R19 ;  /* 0x0000002e23137223 */ /* 0x000fe20000000013 */
[----:B------:R-:W-:Y:S02]  /*8310*/  F2FP.TF32.F32.PACK_B R16, R16 ;  /* 0x00000010ff10723e */ /* 0x000fe400024050ff */
[----:B------:R1:W-:Y:S01]  /*8320*/  STS.128 [R78+0x6020], R12 ;  /* 0x0060200c4e007388 */ /* 0x0003e20000000c00 */
[----:B------:R-:W-:Y:S02]  /*8330*/  F2FP.TF32.F32.PACK_B R17, R17 ;  /* 0x00000011ff11723e */ /* 0x000fe400024050ff */
        /* <DEDUP_REMOVED lines=20> */
.L_x_141:
[----:B------:R-:W-:Y:S05]  /*8480*/  BSYNC.RECONVERGENT B0 ;  /* 0x0000000000007941 */ /* 0x000fea0003800200 */
.L_x_140:
[----:B------:R-:W-:Y:S01]  /*8490*/  BAR.SYNC.DEFER_BLOCKING 0x1, 0x80 ;  /* 0x0042000000007b1d */ /* 0x000fe20000010000 */
[----:B------:R-:W-:Y:S01]  /*84a0*/  UISETP.NE.AND UP0, UPT, UR49, -0x4, UPT ;  /* 0xfffffffc3100788c */ /* 0x000fe2000bf05270 */
[----:B------:R-:W-:Y:S08]  /*84b0*/  IADD3 R0, PT, PT, R30, 0x1, RZ ;  /* 0x000000011e007810 */ /* 0x000ff00007ffe0ff */
[----:B------:R-:W-:Y:S05]  /*84c0*/  BRA.U !UP0, `(.L_x_142) ;  /* 0x0000000108287547 */ /* 0x000fea000b800000 */
[----:B------:R-:W-:Y:S01]  /*84d0*/  ISETP.NE.AND P0, PT, R87, RZ, PT ;  /* 0x000000ff5700720c */ /* 0x000fe20003f05270 */
[----:B------:R-:W-:Y:S01]  /*84e0*/  IMAD.U32 R3, RZ, RZ, UR51 ;  /* 0x00000033ff037e24 */ /* 0x000fe2000f8e00ff */
[----:B------:R-:W-:Y:S01]  /*84f0*/  UIADD3 UR51, UPT, UPT, UR51, 0x1, URZ ;  /* 0x0000000133337890 */ /* 0x000fe2000fffe0ff */
[----:B------:R-:W-:Y:S03]  /*8500*/  IMAD.U32 R2, RZ, RZ, UR37 ;  /* 0x00000025ff027e24 */ /* 0x000fe6000f8e00ff */
[----:B------:R-:W-:Y:S04]  /*8510*/  UISETP.NE.AND UP0, UPT, UR51, 0x4, UPT ;  /* 0x000000043300788c */ /* 0x000fe8000bf05270 */
[----:B------:R-:W-:Y:S03]  /*8520*/  USEL UR51, UR51, URZ, UP0 ;  /* 0x000000ff33337287 */ /* 0x000fe60008000000 */
[----:B------:R-:W-:Y:S05]  /*8530*/  @P0 LEA R3, R3, UR48, 0x3 ;  /* 0x0000003003030c11 */ /* 0x000fea000f8e18ff */
[----:B------:R-:W-:Y:S05]  /*8540*/  @P0 VIADD R3, R3, 0x50 ;  /* 0x0000005003030836 */ /* 0x000fea0000000000 */
[----:B------:R-:W-:Y:S04]  /*8550*/  @P0 PRMT R2, R2, 0x654, R3 ;  /* 0x0000065402020816 */ /* 0x000fe80000000003 */
[----:B------:R2:W-:Y:S03]  /*8560*/  @P0 SYNCS.ARRIVE.TRANS64.RED.A1T0 RZ, [R2+URZ], RZ ;  /* 0x000000ff02ff09a7 */ /* 0x0005e600081004ff */
.L_x_142:
[----:B------:R-:W-:Y:S01]  /*8570*/  ISETP.NE.AND P2, PT, R83, RZ, PT ;  /* 0x000000ff5300720c */ /* 0x000fe20003f45270 */
[----:B------:R-:W-:Y:S01]  /*8580*/  UIADD3 UR49, UPT, UPT, UR49, 0x4, URZ ;  /* 0x0000000431317890 */ /* 0x000fe2000fffe0ff */
[----:B------:R-:W-:Y:S01]  /*8590*/  ISETP.NE.AND P0, PT, R85, 0x2, PT ;  /* 0x000000025500780c */ /* 0x000fe20003f05270 */
[----:B------:R-:W-:Y:S01]  /*85a0*/  IMAD.IADD R20, R29, 0x1, R66 ;  /* 0x000000011d147824 */ /* 0x000fe200078e0242 */
[----:B------:R-:W-:Y:S01]  /*85b0*/  ISETP.NE.AND P1, PT, R0, 0x4, PT ;  /* 0x000000040000780c */ /* 0x000fe20003f25270 */
[----:B------:R-:W-:Y:S01]  /*85c0*/  IMAD.IADD R21, R31, 0x1, R68 ;  /* 0x000000011f157824 */ /* 0x000fe200078e0244 */
[----:B--2---:R-:W-:Y:S02]  /*85d0*/  SEL R2, RZ, 0x1, P0 ;  /* 0x00000001ff027807 */ /* 0x004fe40000000000 */
[----:B------:R-:W-:Y:S02]  /*85e0*/  SEL R3, RZ, 0x1, P1 ;  /* 0x00000001ff037807 */ /* 0x000fe40000800000 */
[----:B------:R-:W-:Y:S02]  /*85f0*/  LOP3.LUT R75, R75, R2, RZ, 0x3c, !PT ;  /* 0x000000024b4b7212 */ /* 0x000fe400078e3cff */
[----:B------:R-:W-:Y:S02]  /*8600*/  LOP3.LUT R76, R76, R3, RZ, 0x3c, !PT ;  /* 0x000000034c4c7212 */ /* 0x000fe400078e3cff */
[----:B------:R-:W-:Y:S02]  /*8610*/  @P2 R2UR UR36, R74 ;  /* 0x000000004a2422ca */ /* 0x000fe400000e0000 */
[----:B------:R-:W-:Y:S02]  /*8620*/  SEL R85, R85, RZ, P0 ;  /* 0x000000ff55557207 */ /* 0x000fe40000000000 */
[----:B------:R-:W-:Y:S01]  /*8630*/  SEL R30, R0, RZ, P1 ;  /* 0x000000ff001e7207 */ /* 0x000fe20000800000 */
[----:B------:R-:W-:Y:S10]  /*8640*/  @P2 BRA `(.L_x_143) ;  /* 0xffffffcc00542947 */ /* 0x000ff4000383ffff */
[----:B------:R-:W-:-:S09]  /*8650*/  UISETP.NE.AND UP0, UPT, UR50, URZ, UPT ;  /* 0x000000ff3200728c */ /* 0x000fd2000bf05270 */
[----:B------:R-:W-:Y:S05]  /*8660*/  BRA.U !UP0, `(.L_x_144) ;  /* 0x0000000108487547 */ /* 0x000fea000b800000 */
[----:B------:R-:W2:Y:S02]  /*8670*/  LDCU.64 UR4, c[0x0][0x890] ;  /* 0x00011200ff0477ac */ /* 0x000ea40008000a00 */
[----:B--2---:R-:W-:-:S04]  /*8680*/  UISETP.NE.U32.AND UP0, UPT, UR4, URZ, UPT ;  /* 0x000000ff0400728c */ /* 0x004fc8000bf05070 */
[----:B------:R-:W-:-:S09]  /*8690*/  UISETP.NE.AND.EX UP0, UPT, UR5, URZ, UPT, UP0 ;  /* 0x000000ff0500728c */ /* 0x000fd2000bf05300 */
[----:B------:R-:W-:Y:S05]  /*86a0*/  BRA.U UP0, `(.L_x_145) ;  /* 0x00000001000c7547 */ /* 0x000fea000b800000 */
[----:B------:R-:W-:-:S13]  /*86b0*/  FSETP.NEU.AND P0, PT, R35, RZ, PT ;  /* 0x000000ff2300720b */ /* 0x000fda0003f0d000 */
[----:B------:R-:W-:Y:S05]  /*86c0*/  @!P0 EXIT ;  /* 0x000000000000894d */ /* 0x000fea0003800000 */
[----:B------:R-:W-:Y:S05]  /*86d0*/  BRA `(.L_x_144) ;  /* 0x00000000002c7947 */ /* 0x000fea0003800000 */
.L_x_145:
[----:B------:R-:W-:Y:S01]  /*86e0*/  ISETP.NE.AND P0, PT, R84, RZ, PT ;  /* 0x000000ff5400720c */ /* 0x000fe20003f05270 */
[----:B------:R-:W-:-:S12]  /*86f0*/  BSSY.RECONVERGENT B0, `(.L_x_144) ;  /* 0x0000009000007945 */ /* 0x000fd80003800200 */
[----:B------:R-:W-:Y:S05]  /*8700*/  @P0 BRA `(.L_x_146) ;  /* 0x0000000000140947 */ /* 0x000fea0003800000 */
[----:B------:R-:W2:Y:S02]  /*8710*/  LDCU.64 UR4, c[0x0][0x888] ;  /* 0x00011100ff0477ac */ /* 0x000ea40008000a00 */
[----:B--2---:R-:W-:-:S04]  /*8720*/  ISETP.NE.U32.AND P0, PT, RZ, UR4, PT ;  /* 0x00000004ff007c0c */ /* 0x004fc8000bf05070 */
[----:B------:R-:W-:-:S13]  /*8730*/  ISETP.NE.AND.EX P0, PT, RZ, UR5, PT, P0 ;  /* 0x00000005ff007c0c */ /* 0x000fda000bf05300 */
[----:B------:R-:W-:Y:S05]  /*8740*/  @!P0 EXIT ;  /* 0x000000000000894d */ /* 0x000fea0003800000 */
[----:B------:R-:W-:Y:S05]  /*8750*/  BRA `(.L_x_147) ;  /* 0x0000000000087947 */ /* 0x000fea0003800000 */
.L_x_146:
[----:B------:R-:W-:-:S13]  /*8760*/  FSETP.NEU.AND P0, PT, R35, RZ, PT ;  /* 0x000000ff2300720b */ /* 0x000fda0003f0d000 */
[----:B------:R-:W-:Y:S05]  /*8770*/  @!P0 EXIT ;  /* 0x000000000000894d */ /* 0x000fea0003800000 */
.L_x_147:
[----:B------:R-:W-:Y:S05]  /*8780*/  BSYNC.RECONVERGENT B0 ;  /* 0x0000000000007941 */ /* 0x000fea0003800200 */
.L_x_144:
[----:B------:R-:W-:Y:S01]  /*8790*/  ULEA UR4, UR51, UR48, 0x3 ;  /* 0x0000003033047291 */ /* 0x000fe2000f8e18ff */
[----:B------:R-:W-:-:S04]  /*87a0*/  DEPBAR.LE SB0, 0x0 ;  /* 0x000080000000791a */ /* 0x000fc80000000000 */
[----:B------:R-:W-:-:S04]  /*87b0*/  UIADD3 UR4, UPT, UPT, UR4, 0x50, URZ ;  /* 0x0000005004047890 */ /* 0x000fc8000fffe0ff */
[----:B------:R-:W-:-:S09]  /*87c0*/  UPRMT UR4, UR37, 0x654, UR4 ;  /* 0x0000065425047896 */ /* 0x000fd20008000004 */
[----:B------:R-:W-:Y:S01]  /*87d0*/  SYNCS.ARRIVE.TRANS64.RED.A1T0 RZ, [UR4], RZ ;  /* 0x000000ffffff79a7 */ /* 0x000fe20008100404 */
[----:B------:R-:W-:Y:S05]  /*87e0*/  EXIT ;  /* 0x000000000000794d */ /* 0x000fea0003800000 */
.L_x_24:
[----:B--2---:R2:W4:Y:S02]  /*87f0*/  SYNCS.PHASECHK.TRANS64.TRYWAIT P0, [R3+URZ+0xf0], R2 ;  /* 0x0000f002030075a7 */ /* 0x00452400080011ff */
[----:B----4-:R-:W-:Y:S05]  /*8800*/  @!P0 NANOSLEEP.SYNCS 0x989680 ;  /* 0x009896800000895d */ /* 0x010fea0003900000 */
[----:B------:R-:W4:Y:S02]  /*8810*/  @!P0 SYNCS.PHASECHK.TRANS64 P0, [R3+URZ+0xf0], R2 ;  /* 0x0000f002030085a7 */ /* 0x000f2400080010ff */
[----:B----4-:R-:W-:Y:S05]  /*8820*/  @!P0 BRA `(.L_x_24) ;  /* 0xfffffffc00f08947 */ /* 0x010fea000383ffff */
[----:B------:R-:W-:Y:S05]  /*8830*/  BRA `(.L_x_148) ;  /* 0xffffff8c00f07947 */ /* 0x000fea000383ffff */
.L_x_27:
[----:B-1----:R-:W-:-:S07]  /*8840*/  MOV R2, UR33 ;  /* 0x0000002100027c02 */ /* 0x002fce0008000f00 */
.L_x_149:
[----:B-1----:R1:W2:Y:S02]  /*8850*/  SYNCS.PHASECHK.TRANS64.TRYWAIT P0, [R2+URZ+0x18], R5 ;  /* 0x00001805020075a7 */ /* 0x0022a400080011ff */
[----:B--2---:R-:W-:Y:S05]  /*8860*/  @!P0 NANOSLEEP.SYNCS 0x989680 ;  /* 0x009896800000895d */ /* 0x004fea0003900000 */
[----:B------:R-:W2:Y:S02]  /*8870*/  @!P0 SYNCS.PHASECHK.TRANS64 P0, [R2+URZ+0x18], R5 ;  /* 0x00001805020085a7 */ /* 0x000ea400080010ff */
[----:B--2---:R-:W-:Y:S05]  /*8880*/  @!P0 BRA `(.L_x_149) ;  /* 0xfffffffc00f08947 */ /* 0x004fea000383ffff */
[----:B------:R-:W-:Y:S05]  /*8890*/  BRA `(.L_x_26) ;  /* 0xffffff9000587947 */ /* 0x000fea000383ffff */
.L_x_34:
[----:B-1----:R-:W-:-:S07]  /*88a0*/  MOV R2, UR17 ;  /* 0x0000001100027c02 */ /* 0x002fce0008000f00 */
.L_x_150:
[----:B-1----:R1:W2:Y:S02]  /*88b0*/  SYNCS.PHASECHK.TRANS64.TRYWAIT P0, [R2+URZ+0x18], R5 ;  /* 0x00001805020075a7 */ /* 0x0022a400080011ff */
[----:B--2---:R-:W-:Y:S05]  /*88c0*/  @!P0 NANOSLEEP.SYNCS 0x989680 ;  /* 0x009896800000895d */ /* 0x004fea0003900000 */
[----:B------:R-:W2:Y:S02]  /*88d0*/  @!P0 SYNCS.PHASECHK.TRANS64 P0, [R2+URZ+0x18], R5 ;  /* 0x00001805020085a7 */ /* 0x000ea400080010ff */
[----:B--2---:R-:W-:Y:S05]  /*88e0*/  @!P0 BRA `(.L_x_150) ;  /* 0xfffffffc00f08947 */ /* 0x004fea000383ffff */
[----:B------:R-:W-:Y:S05]  /*88f0*/  BRA `(.L_x_33) ;  /* 0xffffff9400147947 */ /* 0x000fea000383ffff */
.L_x_39:
[----:B-1----:R1:W2:Y:S02]  /*8900*/  SYNCS.PHASECHK.TRANS64.TRYWAIT P0, [R2+URZ+0x80], R3 ;  /* 0x00008003020075a7 */ /* 0x0022a400080011ff */
[----:B--2---:R-:W-:Y:S05]  /*8910*/  @!P0 NANOSLEEP.SYNCS 0x989680 ;  /* 0x009896800000895d */ /* 0x004fea0003900000 */
[----:B------:R-:W2:Y:S02]  /*8920*/  @!P0 SYNCS.PHASECHK.TRANS64 P0, [R2+URZ+0x80], R3 ;  /* 0x00008003020085a7 */ /* 0x000ea400080010ff */
[----:B--2---:R-:W-:Y:S05]  /*8930*/  @!P0 BRA `(.L_x_39) ;  /* 0xfffffffc00f08947 */ /* 0x004fea000383ffff */
[----:B------:R-:W-:Y:S05]  /*8940*/  BRA `(.L_x_151) ;  /* 0xffffff9400b87947 */ /* 0x000fea000383ffff */
.L_x_43:
[----:B---3--:R-:W-:-:S07]  /*8950*/  MOV R0, UR4 ;  /* 0x0000000400007c02 */ /* 0x008fce0008000f00 */
.L_x_152:
[----:B-1----:R1:W2:Y:S02]  /*8960*/  SYNCS.PHASECHK.TRANS64.TRYWAIT P0, [R0+URZ], R3 ;  /* 0x00000003000075a7 */ /* 0x0022a400080011ff */
[----:B--2---:R-:W-:Y:S05]  /*8970*/  @!P0 NANOSLEEP.SYNCS 0x989680 ;  /* 0x009896800000895d */ /* 0x004fea0003900000 */
[----:B------:R-:W2:Y:S02]  /*8980*/  @!P0 SYNCS.PHASECHK.TRANS64 P0, [R0+URZ], R3 ;  /* 0x00000003000085a7 */ /* 0x000ea400080010ff */
[----:B--2---:R-:W-:Y:S05]  /*8990*/  @!P0 BRA `(.L_x_152) ;  /* 0xfffffffc00f08947 */ /* 0x004fea000383ffff */
[----:B------:R-:W-:Y:S05]  /*89a0*/  BRA `(.L_x_153) ;  /* 0xffffff9c00287947 */ /* 0x000fea000383ffff */
.L_x_44:
[----:B---3--:R-:W-:-:S07]  /*89b0*/  MOV R0, UR4 ;  /* 0x0000000400007c02 */ /* 0x008fce0008000f00 */
.L_x_154:
[----:B-1----:R1:W2:Y:S02]  /*89c0*/  SYNCS.PHASECHK.TRANS64.TRYWAIT P0, [R0+URZ], R3 ;  /* 0x00000003000075a7 */ /* 0x0022a400080011ff */
[----:B--2---:R-:W-:Y:S05]  /*89d0*/  @!P0 NANOSLEEP.SYNCS 0x989680 ;  /* 0x009896800000895d */ /* 0x004fea0003900000 */
[----:B------:R-:W2:Y:S02]  /*89e0*/  @!P0 SYNCS.PHASECHK.TRANS64 P0, [R0+URZ], R3 ;  /* 0x00000003000085a7 */ /* 0x000ea400080010ff */
[----:B--2---:R-:W-:Y:S05]  /*89f0*/  @!P0 BRA `(.L_x_154) ;  /* 0xfffffffc00f08947 */ /* 0x004fea000383ffff */
[----:B------:R-:W-:Y:S05]  /*8a00*/  BRA `(.L_x_155) ;  /* 0xffffff9c00347947 */ /* 0x000fea000383ffff */
.L_x_47:
[----:B-1----:R1:W2:Y:S02]  /*8a10*/  SYNCS.PHASECHK.TRANS64.TRYWAIT P0, [R0+URZ+0xe0], R5 ;  /* 0x0000e005000075a7 */ /* 0x0022a400080011ff */
[----:B--2---:R-:W-:Y:S05]  /*8a20*/  @!P0 NANOSLEEP.SYNCS 0x989680 ;  /* 0x009896800000895d */ /* 0x004fea0003900000 */
[----:B------:R-:W2:Y:S02]  /*8a30*/  @!P0 SYNCS.PHASECHK.TRANS64 P0, [R0+URZ+0xe0], R5 ;  /* 0x0000e005000085a7 */ /* 0x000ea400080010ff */
[----:B--2---:R-:W-:Y:S05]  /*8a40*/  @!P0 BRA `(.L_x_47) ;  /* 0xfffffffc00f08947 */ /* 0x004fea000383ffff */
[----:B------:R-:W-:Y:S05]  /*8a50*/  BRA `(.L_x_156) ;  /* 0xffffff9c00947947 */ /* 0x000fea000383ffff */
.L_x_48:
[----:B------:R-:W-:-:S07]  /*8a60*/  MOV R0, UR5 ;  /* 0x0000000500007c02 */ /* 0x000fce0008000f00 */
.L_x_157:
[----:B-1----:R1:W2:Y:S02]  /*8a70*/  SYNCS.PHASECHK.TRANS64.TRYWAIT P0, [R0+URZ+0x90], R7 ;  /* 0x00009007000075a7 */ /* 0x0022a400080011ff */
[----:B--2---:R-:W-:Y:S05]  /*8a80*/  @!P0 NANOSLEEP.SYNCS 0x989680 ;  /* 0x009896800000895d */ /* 0x004fea0003900000 */
[----:B------:R-:W2:Y:S02]  /*8a90*/  @!P0 SYNCS.PHASECHK.TRANS64 P0, [R0+URZ+0x90], R7 ;  /* 0x00009007000085a7 */ /* 0x000ea400080010ff */
[----:B--2---:R-:W-:Y:S05]  /*8aa0*/  @!P0 BRA `(.L_x_157) ;  /* 0xfffffffc00f08947 */ /* 0x004fea000383ffff */
[----:B------:R-:W-:Y:S05]  /*8ab0*/  BRA `(.L_x_158) ;  /* 0xffffff9c00a47947 */ /* 0x000fea000383ffff */
.L_x_49:
[----:B-1----:R1:W2:Y:S02]  /*8ac0*/  SYNCS.PHASECHK.TRANS64.TRYWAIT P1, [R0+URZ+0x80], R5 ;  /* 0x00008005000075a7 */ /* 0x0022a400080211ff */
[----:B--2---:R-:W-:Y:S05]  /*8ad0*/  @!P1 NANOSLEEP.SYNCS 0x989680 ;  /* 0x009896800000995d */ /* 0x004fea0003900000 */
[----:B------:R-:W2:Y:S02]  /*8ae0*/  @!P1 SYNCS.PHASECHK.TRANS64 P1, [R0+URZ+0x80], R5 ;  /* 0x00008005000095a7 */ /* 0x000ea400080210ff */
[----:B--2---:R-:W-:Y:S05]  /*8af0*/  @!P1 BRA `(.L_x_49) ;  /* 0xfffffffc00f09947 */ /* 0x004fea000383ffff */
[----:B------:R-:W-:Y:S05]  /*8b00*/  BRA `(.L_x_159) ;  /* 0xffffff9c00d47947 */ /* 0x000fea000383ffff */
.L_x_52:
[----:B------:R-:W-:-:S07]  /*8b10*/  MOV R0, UR5 ;  /* 0x0000000500007c02 */ /* 0x000fce0008000f00 */
.L_x_160:
[----:B-1----:R1:W2:Y:S02]  /*8b20*/  SYNCS.PHASECHK.TRANS64.TRYWAIT P0, [R0+URZ+0x90], R3 ;  /* 0x00009003000075a7 */ /* 0x0022a400080011ff */
[----:B--2---:R-:W-:Y:S05]  /*8b30*/  @!P0 NANOSLEEP.SYNCS 0x989680 ;  /* 0x009896800000895d */ /* 0x004fea0003900000 */
[----:B------:R-:W2:Y:S02]  /*8b40*/  @!P0 SYNCS.PHASECHK.TRANS64 P0, [R0+URZ+0x90], R3 ;  /* 0x00009003000085a7 */ /* 0x000ea400080010ff */
[----:B--2---:R-:W-:Y:S05]  /*8b50*/  @!P0 BRA `(.L_x_160) ;  /* 0xfffffffc00f08947 */ /* 0x004fea000383ffff */
[----:B------:R-:W-:Y:S05]  /*8b60*/  BRA `(.L_x_51) ;  /* 0xffffffa000287947 */ /* 0x000fea000383ffff */
.L_x_61:
[----:B-1----:R-:W-:-:S04]  /*8b70*/  MOV R4, UR6 ;  /* 0x0000000600047c02 */ /* 0x002fc80008000f00 */
[----:B------:R1:W2:Y:S03]  /*8b80*/  SYNCS.PHASECHK.TRANS64.TRYWAIT P0, [R4+URZ+0x8], R5 ;  /* 0x00000805040075a7 */ /* 0x0002a600080011ff */
[----:B--2---:R-:W-:Y:S05]  /*8b90*/  @!P0 NANOSLEEP.SYNCS 0x989680 ;  /* 0x009896800000895d */ /* 0x004fea0003900000 */
[----:B------:R-:W2:Y:S02]  /*8ba0*/  @!P0 SYNCS.PHASECHK.TRANS64 P0, [R4+URZ+0x8], R5 ;  /* 0x00000805040085a7 */ /* 0x000ea400080010ff */
[----:B--2---:R-:W-:Y:S05]  /*8bb0*/  @!P0 BRA `(.L_x_61) ;  /* 0xfffffffc00ec8947 */ /* 0x004fea000383ffff */
[----:B------:R-:W-:Y:S05]  /*8bc0*/  BRA `(.L_x_60) ;  /* 0xffffffa000dc7947 */ /* 0x000fea000383ffff */
.L_x_63:
[----:B------:R-:W-:Y:S01]  /*8bd0*/  BSSY B0, `(.L_x_161) ;  /* 0x0000006000007945 */ /* 0x000fe20003800000 */
[----:B------:R-:W-:-:S07]  /*8be0*/  MOV R15, 0xffffffff ;  /* 0xffffffff000f7802 */ /* 0x000fce0000000f00 */
[----:B-1---5:R-:W-:Y:S05]  /*8bf0*/  WARPSYNC.COLLECTIVE R15, `(.L_x_162) ;  /* 0x000000000f0c7348 */ /* 0x022fea0003c00000 */
[----:B------:R-:W-:Y:S02]  /*8c00*/  ELECT P6, UR79, PT ;  /* 0x00000000004f782f */ /* 0x000fe400038c0000 */
[----:B------:R-:W-:Y:S01]  /*8c10*/  MOV R14, UR79 ;  /* 0x0000004f000e7c02 */ /* 0x000fe20008000f00 */
[----:B-1---5:R-:W-:Y:S10]  /*8c20*/  ENDCOLLECTIVE ;  /* 0x000000000000791b */ /* 0x022ff40003800000 */
.L_x_162:
[----:B------:R-:W-:Y:S05]  /*8c30*/  BSYNC B0 ;  /* 0x0000000000007941 */ /* 0x000fea0003800000 */
.L_x_161:
[----:B------:R-:W-:Y:S05]  /*8c40*/  BRA `(.L_x_163) ;  /* 0xffffffa4000c7947 */ /* 0x000fea000383ffff */
.L_x_65:
[----:B-1----:R-:W-:-:S04]  /*8c50*/  MOV R2, UR6 ;  /* 0x0000000600027c02 */ /* 0x002fc80008000f00 */
[----:B------:R1:W2:Y:S03]  /*8c60*/  SYNCS.PHASECHK.TRANS64.TRYWAIT P0, [R2+URZ+0x8], R3 ;  /* 0x00000803020075a7 */ /* 0x0002a600080011ff */
[----:B--2---:R-:W-:Y:S05]  /*8c70*/  @!P0 NANOSLEEP.SYNCS 0x989680 ;  /* 0x009896800000895d */ /* 0x004fea0003900000 */
[----:B------:R-:W2:Y:S02]  /*8c80*/  @!P0 SYNCS.PHASECHK.TRANS64 P0, [R2+URZ+0x8], R3 ;  /* 0x00000803020085a7 */ /* 0x000ea400080010ff */
[----:B--2---:R-:W-:Y:S05]  /*8c90*/  @!P0 BRA `(.L_x_65) ;  /* 0xfffffffc00ec8947 */ /* 0x004fea000383ffff */
[----:B------:R-:W-:Y:S05]  /*8ca0*/  BRA `(.L_x_64) ;  /* 0xffffffa400107947 */ /* 0x000fea000383ffff */
.L_x_66:
[----:B-1----:R1:W2:Y:S02]  /*8cb0*/  SYNCS.PHASECHK.TRANS64.TRYWAIT P0, [R0+URZ+0x80], R5 ;  /* 0x00008005000075a7 */ /* 0x0022a400080011ff */
[----:B--2---:R-:W-:Y:S05]  /*8cc0*/  @!P0 NANOSLEEP.SYNCS 0x989680 ;  /* 0x009896800000895d */ /* 0x004fea0003900000 */
[----:B------:R-:W2:Y:S02]  /*8cd0*/  @!P0 SYNCS.PHASECHK.TRANS64 P0, [R0+URZ+0x80], R5 ;  /* 0x00008005000085a7 */ /* 0x000ea400080010ff */
[----:B--2---:R-:W-:Y:S05]  /*8ce0*/  @!P0 BRA `(.L_x_66) ;  /* 0xfffffffc00f08947 */ /* 0x004fea000383ffff */
[----:B------:R-:W-:Y:S05]  /*8cf0*/  BRA `(.L_x_164) ;  /* 0xffffffa400fc7947 */ /* 0x000fea000383ffff */
.L_x_68:
[----:B------:R-:W-:-:S07]  /*8d00*/  MOV R0, UR9 ;  /* 0x0000000900007c02 */ /* 0x000fce0008000f00 */
.L_x_165:
[----:B-1----:R1:W2:Y:S02]  /*8d10*/  SYNCS.PHASECHK.TRANS64.TRYWAIT P0, [R0+URZ+0xc0], R5 ;  /* 0x0000c005000075a7 */ /* 0x0022a400080011ff */
[----:B--2---:R-:W-:Y:S05]  /*8d20*/  @!P0 NANOSLEEP.SYNCS 0x989680 ;  /* 0x009896800000895d */ /* 0x004fea0003900000 */
[----:B------:R-:W2:Y:S02]  /*8d30*/  @!P0 SYNCS.PHASECHK.TRANS64 P0, [R0+URZ+0xc0], R5 ;  /* 0x0000c005000085a7 */ /* 0x000ea400080010ff */
[----:B--2---:R-:W-:Y:S05]  /*8d40*/  @!P0 BRA `(.L_x_165) ;  /* 0xfffffffc00f08947 */ /* 0x004fea000383ffff */
[----:B------:R-:W-:Y:S05]  /*8d50*/  BRA `(.L_x_166) ;  /* 0xffffffa800487947 */ /* 0x000fea000383ffff */
.L_x_71:
[----:B------:R-:W-:Y:S07]  /*8d60*/  MOV R0, UR8 ;  /* 0x0000000800007c02 */ /* 0x000fee0008000f00 */
.L_x_167:
[----:B-1----:R1:W2:Y:S02]  /*8d70*/  SYNCS.PHASECHK.TRANS64.TRYWAIT P0, [R0+URZ], R5 ;  /* 0x00000005000075a7 */ /* 0x0022a400080011ff */
[----:B--2---:R-:W-:Y:S05]  /*8d80*/  @!P0 NANOSLEEP.SYNCS 0x989680 ;  /* 0x009896800000895d */ /* 0x004fea0003900000 */
[----:B------:R-:W2:Y:S02]  /*8d90*/  @!P0 SYNCS.PHASECHK.TRANS64 P0, [R0+URZ], R5 ;  /* 0x00000005000085a7 */ /* 0x000ea400080010ff */
[----:B--2---:R-:W-:Y:S05]  /*8da0*/  @!P0 BRA `(.L_x_167) ;  /* 0xfffffffc00f08947 */ /* 0x004fea000383ffff */
[----:B------:R-:W-:Y:S05]  /*8db0*/  BRA `(.L_x_70) ;  /* 0xffffffa8005c7947 */ /* 0x000fea000383ffff */
.L_x_75:
[----:B-1----:R-:W-:-:S07]  /*8dc0*/  MOV R0, UR8 ;  /* 0x0000000800007c02 */ /* 0x002fce0008000f00 */
.L_x_168:
[----:B-1----:R1:W2:Y:S02]  /*8dd0*/  SYNCS.PHASECHK.TRANS64.TRYWAIT P0, [R0+URZ], R3 ;  /* 0x00000003000075a7 */ /* 0x0022a400080011ff */
[----:B--2---:R-:W-:Y:S05]  /*8de0*/  @!P0 NANOSLEEP.SYNCS 0x989680 ;  /* 0x009896800000895d */ /* 0x004fea0003900000 */
[----:B------:R-:W2:Y:S02]  /*8df0*/  @!P0 SYNCS.PHASECHK.TRANS64 P0, [R0+URZ], R3 ;  /* 0x00000003000085a7 */ /* 0x000ea400080010ff */
[----:B--2---:R-:W-:Y:S05]  /*8e00*/  @!P0 BRA `(.L_x_168) ;  /* 0xfffffffc00f08947 */ /* 0x004fea000383ffff */
[----:B------:R-:W-:Y:S05]  /*8e10*/  BRA `(.L_x_169) ;  /* 0xffffffac00507947 */ /* 0x000fea000383ffff */
.L_x_76:
[----:B------:R-:W-:-:S07]  /*8e20*/  MOV R0, UR8 ;  /* 0x0000000800007c02 */ /* 0x000fce0008000f00 */
.L_x_170:
[----:B-1----:R1:W2:Y:S02]  /*8e30*/  SYNCS.PHASECHK.TRANS64.TRYWAIT P0, [R0+URZ], R3 ;  /* 0x00000003000075a7 */ /* 0x0022a400080011ff */
[----:B--2---:R-:W-:Y:S05]  /*8e40*/  @!P0 NANOSLEEP.SYNCS 0x989680 ;  /* 0x009896800000895d */ /* 0x004fea0003900000 */
[----:B------:R-:W2:Y:S02]  /*8e50*/  @!P0 SYNCS.PHASECHK.TRANS64 P0, [R0+URZ], R3 ;  /* 0x00000003000085a7 */ /* 0x000ea400080010ff */
[----:B--2---:R-:W-:Y:S05]  /*8e60*/  @!P0 BRA `(.L_x_170) ;  /* 0xfffffffc00f08947 */ /* 0x004fea000383ffff */
[----:B------:R-:W-:Y:S05]  /*8e70*/  BRA `(.L_x_171) ;  /* 0xffffffac005c7947 */ /* 0x000fea000383ffff */
.L_x_77:
[----:B------:R-:W-:-:S07]  /*8e80*/  MOV R0, UR8 ;  /* 0x0000000800007c02 */ /* 0x000fce0008000f00 */
.L_x_172:
[----:B-1----:R1:W2:Y:S02]  /*8e90*/  SYNCS.PHASECHK.TRANS64.TRYWAIT P0, [R0+URZ], R3 ;  /* 0x00000003000075a7 */ /* 0x0022a400080011ff */
[----:B--2---:R-:W-:Y:S05]  /*8ea0*/  @!P0 NANOSLEEP.SYNCS 0x989680 ;  /* 0x009896800000895d */ /* 0x004fea0003900000 */
[----:B------:R-:W2:Y:S02]  /*8eb0*/  @!P0 SYNCS.PHASECHK.TRANS64 P0, [R0+URZ], R3 ;  /* 0x00000003000085a7 */ /* 0x000ea400080010ff */
[----:B--2---:R-:W-:Y:S05]  /*8ec0*/  @!P0 BRA `(.L_x_172) ;  /* 0xfffffffc00f08947 */ /* 0x004fea000383ffff */
[----:B------:R-:W-:Y:S05]  /*8ed0*/  BRA `(.L_x_173) ;  /* 0xffffffac00687947 */ /* 0x000fea000383ffff */
.L_x_80:
[----:B------:R-:W-:-:S07]  /*8ee0*/  MOV R0, UR7 ;  /* 0x0000000700007c02 */ /* 0x000fce0008000f00 */
.L_x_174:
[----:B-1----:R1:W2:Y:S02]  /*8ef0*/  SYNCS.PHASECHK.TRANS64.TRYWAIT P1, [R0+URZ+0x100], R3 ;  /* 0x00010003000075a7 */ /* 0x0022a400080211ff */
[----:B--2---:R-:W-:Y:S05]  /*8f00*/  @!P1 NANOSLEEP.SYNCS 0x989680 ;  /* 0x009896800000995d */ /* 0x004fea0003900000 */
[----:B------:R-:W2:Y:S02]  /*8f10*/  @!P1 SYNCS.PHASECHK.TRANS64 P1, [R0+URZ+0x100], R3 ;  /* 0x00010003000095a7 */ /* 0x000ea400080210ff */
[----:B--2---:R-:W-:Y:S05]  /*8f20*/  @!P1 BRA `(.L_x_174) ;  /* 0xfffffffc00f09947 */ /* 0x004fea000383ffff */
[----:B------:R-:W-:Y:S05]  /*8f30*/  BRA `(.L_x_175) ;  /* 0xffffffac00b47947 */ /* 0x000fea000383ffff */
.L_x_85:
[----:B--2---:R2:W4:Y:S02]  /*8f40*/  SYNCS.PHASECHK.TRANS64.TRYWAIT P0, [R0+URZ+0x80], R3 ;  /* 0x00008003000075a7 */ /* 0x00452400080011ff */
[----:B----4-:R-:W-:Y:S05]  /*8f50*/  @!P0 NANOSLEEP.SYNCS 0x989680 ;  /* 0x009896800000895d */ /* 0x010fea0003900000 */
[----:B------:R-:W4:Y:S02]  /*8f60*/  @!P0 SYNCS.PHASECHK.TRANS64 P0, [R0+URZ+0x80], R3 ;  /* 0x00008003000085a7 */ /* 0x000f2400080010ff */
[----:B----4-:R-:W-:Y:S05]  /*8f70*/  @!P0 BRA `(.L_x_85) ;  /* 0xfffffffc00f08947 */ /* 0x010fea000383ffff */
[----:B------:R-:W-:Y:S05]  /*8f80*/  BRA `(.L_x_176) ;  /* 0xffffffb000c87947 */ /* 0x000fea000383ffff */
.L_x_88:
[----:B------:R-:W-:Y:S07]  /*8f90*/  MOV R0, UR7 ;  /* 0x0000000700007c02 */ /* 0x000fee0008000f00 */
.L_x_177:
[----:B--2---:R2:W4:Y:S02]  /*8fa0*/  SYNCS.PHASECHK.TRANS64.TRYWAIT P0, [R0+URZ+0x78], R3 ;  /* 0x00007803000075a7 */ /* 0x00452400080011ff */
[----:B----4-:R-:W-:Y:S05]  /*8fb0*/  @!P0 NANOSLEEP.SYNCS 0x989680 ;  /* 0x009896800000895d */ /* 0x010fea0003900000 */
[----:B------:R-:W4:Y:S02]  /*8fc0*/  @!P0 SYNCS.PHASECHK.TRANS64 P0, [R0+URZ+0x78], R3 ;  /* 0x00007803000085a7 */ /* 0x000f2400080010ff */
[----:B----4-:R-:W-:Y:S05]  /*8fd0*/  @!P0 BRA `(.L_x_177) ;  /* 0xfffffffc00f08947 */ /* 0x010fea000383ffff */
[----:B------:R-:W-:Y:S05]  /*8fe0*/  BRA `(.L_x_87) ;  /* 0xffffffb400a87947 */ /* 0x000fea000383ffff */
.L_x_91:
[----:B------:R-:W-:Y:S07]  /*8ff0*/  MOV R3, UR7 ;  /* 0x0000000700037c02 */ /* 0x000fee0008000f00 */
.L_x_178:
[----:B-1----:R1:W2:Y:S02]  /*9000*/  SYNCS.PHASECHK.TRANS64.TRYWAIT P0, [R3+URZ+0x50], R12 ;  /* 0x0000500c030075a7 */ /* 0x0022a400080011ff */
[----:B--2---:R-:W-:Y:S05]  /*9010*/  @!P0 NANOSLEEP.SYNCS 0x989680 ;  /* 0x009896800000895d */ /* 0x004fea0003900000 */
[----:B------:R-:W2:Y:S02]  /*9020*/  @!P0 SYNCS.PHASECHK.TRANS64 P0, [R3+URZ+0x50], R12 ;  /* 0x0000500c030085a7 */ /* 0x000ea400080010ff */
[----:B--2---:R-:W-:Y:S05]  /*9030*/  @!P0 BRA `(.L_x_178) ;  /* 0xfffffffc00f08947 */ /* 0x004fea000383ffff */
[----:B------:R-:W-:Y:S05]  /*9040*/  BRA `(.L_x_179) ;  /* 0xffffffb800207947 */ /* 0x000fea000383ffff */
.L_x_92:
[----:B-1----:R-:W-:Y:S07]  /*9050*/  MOV R3, UR7 ;  /* 0x0000000700037c02 */ /* 0x002fee0008000f00 */
.L_x_180:
[----:B-1----:R1:W2:Y:S02]  /*9060*/  SYNCS.PHASECHK.TRANS64.TRYWAIT P0, [R3+URZ+0x58], R12 ;  /* 0x0000580c030075a7 */ /* 0x0022a400080011ff */
[----:B--2---:R-:W-:Y:S05]  /*9070*/  @!P0 NANOSLEEP.SYNCS 0x989680 ;  /* 0x009896800000895d */ /* 0x004fea0003900000 */
[----:B------:R-:W2:Y:S02]  /*9080*/  @!P0 SYNCS.PHASECHK.TRANS64 P0, [R3+URZ+0x58], R12 ;  /* 0x0000580c030085a7 */ /* 0x000ea400080010ff */
[----:B--2---:R-:W-:Y:S05]  /*9090*/  @!P0 BRA `(.L_x_180) ;  /* 0xfffffffc00f08947 */ /* 0x004fea000383ffff */
[----:B------:R-:W-:Y:S05]  /*90a0*/  BRA `(.L_x_181) ;  /* 0xffffffb8005c7947 */ /* 0x000fea000383ffff */
.L_x_93:
[----:B-1----:R-:W-:Y:S07]  /*90b0*/  MOV R3, UR7 ;  /* 0x0000000700037c02 */ /* 0x002fee0008000f00 */
.L_x_182:
[----:B-1----:R1:W2:Y:S02]  /*90c0*/  SYNCS.PHASECHK.TRANS64.TRYWAIT P0, [R3+URZ+0x60], R12 ;  /* 0x0000600c030075a7 */ /* 0x0022a400080011ff */
[----:B--2---:R-:W-:Y:S05]  /*90d0*/  @!P0 NANOSLEEP.SYNCS 0x989680 ;  /* 0x009896800000895d */ /* 0x004fea0003900000 */
[----:B------:R-:W2:Y:S02]  /*90e0*/  @!P0 SYNCS.PHASECHK.TRANS64 P0, [R3+URZ+0x60], R12 ;  /* 0x0000600c030085a7 */ /* 0x000ea400080010ff */
[----:B--2---:R-:W-:Y:S05]  /*90f0*/  @!P0 BRA `(.L_x_182) ;  /* 0xfffffffc00f08947 */ /* 0x004fea000383ffff */
[----:B------:R-:W-:Y:S05]  /*9100*/  BRA `(.L_x_183) ;  /* 0xffffffb800a47947 */ /* 0x000fea000383ffff */
.L_x_94:
[----:B------:R-:W-:Y:S07]  /*9110*/  MOV R3, UR7 ;  /* 0x0000000700037c02 */ /* 0x000fee0008000f00 */
.L_x_184:
[----:B-1----:R1:W2:Y:S02]  /*9120*/  SYNCS.PHASECHK.TRANS64.TRYWAIT P0, [R3+URZ+0x68], R12 ;  /* 0x0000680c030075a7 */ /* 0x0022a400080011ff */
[----:B--2---:R-:W-:Y:S05]  /*9130*/  @!P0 NANOSLEEP.SYNCS 0x989680 ;  /* 0x009896800000895d */ /* 0x004fea0003900000 */
[----:B------:R-:W2:Y:S02]  /*9140*/  @!P0 SYNCS.PHASECHK.TRANS64 P0, [R3+URZ+0x68], R12 ;  /* 0x0000680c030085a7 */ /* 0x000ea400080010ff */
[----:B--2---:R-:W-:Y:S05]  /*9150*/  @!P0 BRA `(.L_x_184) ;  /* 0xfffffffc00f08947 */ /* 0x004fea000383ffff */
[----:B------:R-:W-:Y:S05]  /*9160*/  BRA `(.L_x_185) ;  /* 0xffffffbc002c7947 */ /* 0x000fea000383ffff */
.L_x_96:
[----:B------:R-:W-:-:S07]  /*9170*/  MOV R0, UR7 ;  /* 0x0000000700007c02 */ /* 0x000fce0008000f00 */
.L_x_186:
[----:B-1----:R1:W4:Y:S02]  /*9180*/  SYNCS.PHASECHK.TRANS64.TRYWAIT P0, [R0+URZ+0x50], R3 ;  /* 0x00005003000075a7 */ /* 0x00232400080011ff */
[----:B----4-:R-:W-:Y:S05]  /*9190*/  @!P0 NANOSLEEP.SYNCS 0x989680 ;  /* 0x009896800000895d */ /* 0x010fea0003900000 */
[----:B------:R-:W4:Y:S02]  /*91a0*/  @!P0 SYNCS.PHASECHK.TRANS64 P0, [R0+URZ+0x50], R3 ;  /* 0x00005003000085a7 */ /* 0x000f2400080010ff */
[----:B----4-:R-:W-:Y:S05]  /*91b0*/  @!P0 BRA `(.L_x_186) ;  /* 0xfffffffc00f08947 */ /* 0x010fea000383ffff */
[----:B------:R-:W-:Y:S05]  /*91c0*/  BRA `(.L_x_187) ;  /* 0xffffffbc009c7947 */ /* 0x000fea000383ffff */
.L_x_97:
[----:B-1----:R-:W-:-:S07]  /*91d0*/  MOV R0, UR7 ;  /* 0x0000000700007c02 */ /* 0x002fce0008000f00 */
.L_x_188:
[----:B-1----:R1:W4:Y:S02]  /*91e0*/  SYNCS.PHASECHK.TRANS64.TRYWAIT P0, [R0+URZ+0x58], R3 ;  /* 0x00005803000075a7 */ /* 0x00232400080011ff */
[----:B----4-:R-:W-:Y:S05]  /*91f0*/  @!P0 NANOSLEEP.SYNCS 0x989680 ;  /* 0x009896800000895d */ /* 0x010fea0003900000 */
[----:B------:R-:W4:Y:S02]  /*9200*/  @!P0 SYNCS.PHASECHK.TRANS64 P0, [R0+URZ+0x58], R3 ;  /* 0x00005803000085a7 */ /* 0x000f2400080010ff */
[----:B----4-:R-:W-:Y:S05]  /*9210*/  @!P0 BRA `(.L_x_188) ;  /* 0xfffffffc00f08947 */ /* 0x010fea000383ffff */
[----:B------:R-:W-:Y:S05]  /*9220*/  BRA `(.L_x_189) ;  /* 0xffffffbc008c7947 */ /* 0x000fea000383ffff */
.L_x_98:
[----:B-1----:R-:W-:-:S07]  /*9230*/  MOV R0, UR7 ;  /* 0x0000000700007c02 */ /* 0x002fce0008000f00 */
.L_x_190:
[----:B-1----:R1:W4:Y:S02]  /*9240*/  SYNCS.PHASECHK.TRANS64.TRYWAIT P0, [R0+URZ+0x60], R3 ;  /* 0x00006003000075a7 */ /* 0x00232400080011ff */
[----:B----4-:R-:W-:Y:S05]  /*9250*/  @!P0 NANOSLEEP.SYNCS 0x989680 ;  /* 0x009896800000895d */ /* 0x010fea0003900000 */
[----:B------:R-:W4:Y:S02]  /*9260*/  @!P0 SYNCS.PHASECHK.TRANS64 P0, [R0+URZ+0x60], R3 ;  /* 0x00006003000085a7 */ /* 0x000f2400080010ff */
[----:B----4-:R-:W-:Y:S05]  /*9270*/  @!P0 BRA `(.L_x_190) ;  /* 0xfffffffc00f08947 */ /* 0x010fea000383ffff */
[----:B------:R-:W-:Y:S05]  /*9280*/  BRA `(.L_x_191) ;  /* 0xffffffbc007c7947 */ /* 0x000fea000383ffff */
.L_x_100:
[----:B--2---:R2:W4:Y:S02]  /*9290*/  SYNCS.PHASECHK.TRANS64.TRYWAIT P0, [R0+URZ+0x80], R3 ;  /* 0x00008003000075a7 */ /* 0x00452400080011ff */
[----:B----4-:R-:W-:Y:S05]  /*92a0*/  @!P0 NANOSLEEP.SYNCS 0x989680 ;  /* 0x009896800000895d */ /* 0x010fea0003900000 */
[----:B------:R-:W4:Y:S02]  /*92b0*/  @!P0 SYNCS.PHASECHK.TRANS64 P0, [R0+URZ+0x80], R3 ;  /* 0x00008003000085a7 */ /* 0x000f2400080010ff */
[----:B----4-:R-:W-:Y:S05]  /*92c0*/  @!P0 BRA `(.L_x_100) ;  /* 0xfffffffc00f08947 */ /* 0x010fea000383ffff */
[----:B------:R-:W-:Y:S05]  /*92d0*/  BRA `(.L_x_192) ;  /* 0xffffffc000447947 */ /* 0x000fea000383ffff */
.L_x_111:
[----:B-1----:R-:W-:Y:S04]  /*92e0*/  MOV R0, UR48 ;  /* 0x0000003000007c02 */ /* 0x002fe80008000f00 */
[----:B------:R1:W3:Y:S03]  /*92f0*/  SYNCS.PHASECHK.TRANS64.TRYWAIT P1, [R0+URZ+0x30], R5 ;  /* 0x00003005000075a7 */ /* 0x0002e600080211ff */
[----:B---3--:R-:W-:Y:S05]  /*9300*/  @!P1 NANOSLEEP.SYNCS 0x989680 ;  /* 0x009896800000995d */ /* 0x008fea0003900000 */
[----:B------:R-:W3:Y:S02]  /*9310*/  @!P1 SYNCS.PHASECHK.TRANS64 P1, [R0+URZ+0x30], R5 ;  /* 0x00003005000095a7 */ /* 0x000ee400080210ff */
[----:B---3--:R-:W-:Y:S05]  /*9320*/  @!P1 BRA `(.L_x_111) ;  /* 0xfffffffc00ec9947 */ /* 0x008fea000383ffff */
[----:B------:R-:W-:Y:S05]  /*9330*/  BRA `(.L_x_110) ;  /* 0xffffffcc00507947 */ /* 0x000fea000383ffff */
.L_x_113:
[----:B-1----:R1:W4:Y:S02]  /*9340*/  SYNCS.PHASECHK.TRANS64.TRYWAIT P0, [R88+URZ+0xa0], R3 ;  /* 0x0000a003580075a7 */ /* 0x00232400080011ff */
[----:B----4-:R-:W-:Y:S05]  /*9350*/  @!P0 NANOSLEEP.SYNCS 0x989680 ;  /* 0x009896800000895d */ /* 0x010fea0003900000 */
[----:B------:R-:W4:Y:S02]  /*9360*/  @!P0 SYNCS.PHASECHK.TRANS64 P0, [R88+URZ+0xa0], R3 ;  /* 0x0000a003580085a7 */ /* 0x000f2400080010ff */
[----:B----4-:R-:W-:Y:S05]  /*9370*/  @!P0 BRA `(.L_x_113) ;  /* 0xfffffffc00f08947 */ /* 0x010fea000383ffff */
[----:B------:R-:W-:Y:S05]  /*9380*/  BRA `(.L_x_112) ;  /* 0xffffffcc00787947 */ /* 0x000fea000383ffff */
.L_x_122:
[----:B-1----:R1:W2:Y:S02]  /*9390*/  SYNCS.PHASECHK.TRANS64.TRYWAIT P0, [R3+URZ+0x30], R0 ;  /* 0x00003000030075a7 */ /* 0x0022a400080011ff */
[----:B--2---:R-:W-:Y:S05]  /*93a0*/  @!P0 NANOSLEEP.SYNCS 0x989680 ;  /* 0x009896800000895d */ /* 0x004fea0003900000 */
[----:B------:R-:W2:Y:S02]  /*93b0*/  @!P0 SYNCS.PHASECHK.TRANS64 P0, [R3+URZ+0x30], R0 ;  /* 0x00003000030085a7 */ /* 0x000ea400080010ff */
[----:B--2---:R-:W-:Y:S05]  /*93c0*/  @!P0 BRA `(.L_x_122) ;  /* 0xfffffffc00f08947 */ /* 0x004fea000383ffff */
[----:B------:R-:W-:Y:S05]  /*93d0*/  BRA `(.L_x_121) ;  /* 0xffffffd400947947 */ /* 0x000fea000383ffff */
.L_x_130:
[----:B-1----:R1:W2:Y:S02]  /*93e0*/  SYNCS.PHASECHK.TRANS64.TRYWAIT P0, [R92+URZ+0x30], R5 ;  /* 0x000030055c0075a7 */ /* 0x0022a400080011ff */
[----:B--2---:R-:W-:Y:S05]  /*93f0*/  @!P0 NANOSLEEP.SYNCS 0x989680 ;  /* 0x009896800000895d */ /* 0x004fea0003900000 */
[----:B------:R-:W2:Y:S02]  /*9400*/  @!P0 SYNCS.PHASECHK.TRANS64 P0, [R92+URZ+0x30], R5 ;  /* 0x000030055c0085a7 */ /* 0x000ea400080010ff */
[----:B--2---:R-:W-:Y:S05]  /*9410*/  @!P0 BRA `(.L_x_130) ;  /* 0xfffffffc00f08947 */ /* 0x004fea000383ffff */
[----:B------:R-:W-:Y:S05]  /*9420*/  BRA `(.L_x_129) ;  /* 0xffffffdc00d47947 */ /* 0x000fea000383ffff */
.L_x_138:
[----:B-1----:R1:W2:Y:S02]  /*9430*/  SYNCS.PHASECHK.TRANS64.TRYWAIT P0, [R92+URZ+0x30], R5 ;  /* 0x000030055c0075a7 */ /* 0x0022a400080011ff */
[----:B--2---:R-:W-:Y:S05]  /*9440*/  @!P0 NANOSLEEP.SYNCS 0x989680 ;  /* 0x009896800000895d */ /* 0x004fea0003900000 */
[----:B------:R-:W2:Y:S02]  /*9450*/  @!P0 SYNCS.PHASECHK.TRANS64 P0, [R92+URZ+0x30], R5 ;  /* 0x000030055c0085a7 */ /* 0x000ea400080010ff */
[----:B--2---:R-:W-:Y:S05]  /*9460*/  @!P0 BRA `(.L_x_138) ;  /* 0xfffffffc00f08947 */ /* 0x004fea000383ffff */
[----:B------:R-:W-:Y:S05]  /*9470*/  BRA `(.L_x_137) ;  /* 0xffffffe800147947 */ /* 0x000fea000383ffff */
        .weak           $__internal_0_$__cuda_sm10x_tcgen05_guardrail_trap_col_being_dealloced_not_returned_by_alloc
        .type           $__internal_0_$__cuda_sm10x_tcgen05_guardrail_trap_col_being_dealloced_not_returned_by_alloc,@function
        .size           $__internal_0_$__cuda_sm10x_tcgen05_guardrail_trap_col_being_dealloced_not_returned_by_alloc,($__internal_1_$__cuda_sm10x_tcgen05_guardrail_trap_phase_invalid_during_alloc - $__internal_0_$__cuda_sm10x_tcgen05_guardrail_trap_col_being_dealloced_not_returned_by_alloc)
$__internal_0_$__cuda_sm10x_tcgen05_guardrail_trap_col_being_dealloced_not_returned_by_alloc:
[----:B------:R-:W-:Y:S05]  /*9480*/  BPT.TRAP 0x1 ;  /* 0x000000040000795c */ /* 0x000fea0000300000 */
[----:B------:R-:W-:-:S04]  /*9490*/  HFMA2 R3, -RZ, RZ, 0, 0 ;  /* 0x00000000ff037431 */ /* 0x000fc800000001ff */
[----:B------:R-:W-:Y:S05]  /*94a0*/  RET.REL.NODEC R2 `(_ZN7cutlass13device_kernelINS_4gemm6kernel13GemmUniversalIN4cute5tupleIJiiiiEEENS1_10collective13CollectiveMmaINS1_35MainloopSm100TmaUmmaWarpSpecializedILi3ELi2ELi4ENS5_IJNS4_1CILi2EEENSA_ILi1EEESC_EEEEENS5_IJNSA_ILi256EEENSA_ILi64EEENSA_ILi32EEEEEENS_10tfloat32_tENS5_IJlSC_lEEESJ_SK_NS4_8TiledMMAINS4_8MMA_AtomIJNS4_23SM100_MMA_TF32_2x1SM_SSISJ_SJ_fLi256ELi64ELNS4_4UMMA5MajorE0ELSP_0ELNSO_7ScaleInE0ELSQ_0EEEEEENS4_6LayoutINS5_IJSC_SC_SC_EEENS5_IJNSA_ILi0EEESV_SV_EEEEENS5_IJNS4_10UnderscoreESY_SY_EEEEENS4_18SM100_TMA_2SM_LOADENS4_14ComposedLayoutINS4_7SwizzleILi3ELi4ELi3EEENS4_18smem_ptr_flag_bitsILi32EEENST_INS5_IJNSA_ILi8EEESH_EEENS5_IJSH_SC_EEEEEEEvNS4_8identityES11_S1B_vS1C_EENS_8epilogue10collective18CollectiveEpilogueINS1E_23Sm100TmaWarpSpecializedILi4ELi2ELi16ELb1ELb0EEEJNS5_IJNSA_ILi128EEESG_SH_EEENS5_IJNST_IS1J_SC_EENST_INSA_ILi16EEESC_EEEEESJ_SK_SJ_SK_NS1E_6fusion15FusionCallbacksIS1I_NS1P_17LinearCombinationISJ_fSJ_fLNS_15FloatRoundStyleE2EEES1K_S1O_JEEENS4_5SM1004TMEM4LOAD26SM100_TMEM_LOAD_32dp32b16xENS4_13SM90_TMA_LOADENS12_INS13_ILi2ELi4ELi3EEES16_NST_INS5_IJS17_S1M_EEENS5_IJS1M_SC_EEEEEEENS4_39AutoVectorizingCopyWithAssumedAlignmentILi128EEENS4_14SM90_TMA_STOREES24_S26_S26_EEEvvEEEEvNT_6ParamsE) ;  /* 0xffffff6802d47950 */ /* 0x000fea0003c3ffff */
        .weak           $__internal_1_$__cuda_sm10x_tcgen05_guardrail_trap_phase_invalid_during_alloc
        .type           $__internal_1_$__cuda_sm10x_tcgen05_guardrail_trap_phase_invalid_during_alloc,@function
        .size           $__internal_1_$__cuda_sm10x_tcgen05_guardrail_trap_phase_invalid_during_alloc,($__internal_2_$__cuda_sm10x_tcgen05_guardrail_trap_unallocated_columns_being_dealloced - $__internal_1_$__cuda_sm10x_tcgen05_guardrail_trap_phase_invalid_during_alloc)
$__internal_1_$__cuda_sm10x_tcgen05_guardrail_trap_phase_invalid_during_alloc:
[----:B------:R-:W-:Y:S05]  /*94b0*/  BPT.TRAP 0x1 ;  /* 0x000000040000795c */ /* 0x000fea0000300000 */
[----:B------:R-:W-:-:S04]  /*94c0*/  MOV R3, 0x0 ;  /* 0x0000000000037802 */ /* 0x000fc80000000f00 */
[----:B------:R-:W-:Y:S05]  /*94d0*/  RET.REL.NODEC R2 `(_ZN7cutlass13device_kernelINS_4gemm6kernel13GemmUniversalIN4cute5tupleIJiiiiEEENS1_10collective13CollectiveMmaINS1_35MainloopSm100TmaUmmaWarpSpecializedILi3ELi2ELi4ENS5_IJNS4_1CILi2EEENSA_ILi1EEESC_EEEEENS5_IJNSA_ILi256EEENSA_ILi64EEENSA_ILi32EEEEEENS_10tfloat32_tENS5_IJlSC_lEEESJ_SK_NS4_8TiledMMAINS4_8MMA_AtomIJNS4_23SM100_MMA_TF32_2x1SM_SSISJ_SJ_fLi256ELi64ELNS4_4UMMA5MajorE0ELSP_0ELNSO_7ScaleInE0ELSQ_0EEEEEENS4_6LayoutINS5_IJSC_SC_SC_EEENS5_IJNSA_ILi0EEESV_SV_EEEEENS5_IJNS4_10UnderscoreESY_SY_EEEEENS4_18SM100_TMA_2SM_LOADENS4_14ComposedLayoutINS4_7SwizzleILi3ELi4ELi3EEENS4_18smem_ptr_flag_bitsILi32EEENST_INS5_IJNSA_ILi8EEESH_EEENS5_IJSH_SC_EEEEEEEvNS4_8identityES11_S1B_vS1C_EENS_8epilogue10collective18CollectiveEpilogueINS1E_23Sm100TmaWarpSpecializedILi4ELi2ELi16ELb1ELb0EEEJNS5_IJNSA_ILi128EEESG_SH_EEENS5_IJNST_IS1J_SC_EENST_INSA_ILi16EEESC_EEEEESJ_SK_SJ_SK_NS1E_6fusion15FusionCallbacksIS1I_NS1P_17LinearCombinationISJ_fSJ_fLNS_15FloatRoundStyleE2EEES1K_S1O_JEEENS4_5SM1004TMEM4LOAD26SM100_TMEM_LOAD_32dp32b16xENS4_13SM90_TMA_LOADENS12_INS13_ILi2ELi4ELi3EEES16_NST_INS5_IJS17_S1M_EEENS5_IJS1M_SC_EEEEEEENS4_39AutoVectorizingCopyWithAssumedAlignmentILi128EEENS4_14SM90_TMA_STOREES24_S26_S26_EEEvvEEEEvNT_6ParamsE) ;  /* 0xffffff6802c87950 */ /* 0x000fea0003c3ffff */
        .weak           $__internal_2_$__cuda_sm10x_tcgen05_guardrail_trap_unallocated_columns_being_dealloced
        .type           $__internal_2_$__cuda_sm10x_tcgen05_guardrail_trap_unallocated_columns_being_dealloced,@function
        .size           $__internal_2_$__cuda_sm10x_tcgen05_guardrail_trap_unallocated_columns_being_dealloced,(.L_x_194 - $__internal_2_$__cuda_sm10x_tcgen05_guardrail_trap_unallocated_columns_being_dealloced)
$__internal_2_$__cuda_sm10x_tcgen05_guardrail_trap_unallocated_columns_being_dealloced:
[----:B------:R-:W-:Y:S05]  /*94e0*/  BPT.TRAP 0x1 ;  /* 0x000000040000795c */ /* 0x000fea0000300000 */
[----:B------:R-:W-:-:S04]  /*94f0*/  HFMA2 R3, -RZ, RZ, 0, 0 ;  /* 0x00000000ff037431 */ /* 0x000fc800000001ff */
[----:B------:R-:W-:Y:S05]  /*9500*/  RET.REL.NODEC R2 `(_ZN7cutlass13device_kernelINS_4gemm6kernel13GemmUniversalIN4cute5tupleIJiiiiEEENS1_10collective13CollectiveMmaINS1_35MainloopSm100TmaUmmaWarpSpecializedILi3ELi2ELi4ENS5_IJNS4_1CILi2EEENSA_ILi1EEESC_EEEEENS5_IJNSA_ILi256EEENSA_ILi64EEENSA_ILi32EEEEEENS_10tfloat32_tENS5_IJlSC_lEEESJ_SK_NS4_8TiledMMAINS4_8MMA_AtomIJNS4_23SM100_MMA_TF32_2x1SM_SSISJ_SJ_fLi256ELi64ELNS4_4UMMA5MajorE0ELSP_0ELNSO_7ScaleInE0ELSQ_0EEEEEENS4_6LayoutINS5_IJSC_SC_SC_EEENS5_IJNSA_ILi0EEESV_SV_EEEEENS5_IJNS4_10UnderscoreESY_SY_EEEEENS4_18SM100_TMA_2SM_LOADENS4_14ComposedLayoutINS4_7SwizzleILi3ELi4ELi3EEENS4_18smem_ptr_flag_bitsILi32EEENST_INS5_IJNSA_ILi8EEESH_EEENS5_IJSH_SC_EEEEEEEvNS4_8identityES11_S1B_vS1C_EENS_8epilogue10collective18CollectiveEpilogueINS1E_23Sm100TmaWarpSpecializedILi4ELi2ELi16ELb1ELb0EEEJNS5_IJNSA_ILi128EEESG_SH_EEENS5_IJNST_IS1J_SC_EENST_INSA_ILi16EEESC_EEEEESJ_SK_SJ_SK_NS1E_6fusion15FusionCallbacksIS1I_NS1P_17LinearCombinationISJ_fSJ_fLNS_15FloatRoundStyleE2EEES1K_S1O_JEEENS4_5SM1004TMEM4LOAD26SM100_TMEM_LOAD_32dp32b16xENS4_13SM90_TMA_LOADENS12_INS13_ILi2ELi4ELi3EEES16_NST_INS5_IJS17_S1M_EEENS5_IJS1M_SC_EEEEEEENS4_39AutoVectorizingCopyWithAssumedAlignmentILi128EEENS4_14SM90_TMA_STOREES24_S26_S26_EEEvvEEEEvNT_6ParamsE) ;  /* 0xffffff6802bc7950 */ /* 0x000fea0003c3ffff */
.L_x_193:
[----:B------:R-:W-:-:S00]  /*9510*/  BRA `(.L_x_193) ;  /* 0xfffffffc00fc7947 */ /* 0x000fc0000383ffff */
[----:B------:R-:W-:-:S00]  /*9520*/  NOP ;  /* 0x0000000000007918 */ /* 0x000fc00000000000 */
        /* <DEDUP_REMOVED lines=13> */
.L_x_194:


//--------------------- .nv.global.init           --------------------------
	.section	.nv.global.init,"aw",@progbits
.nv.global.init:
	.type		$str$27,@object
	.size		$str$27,($str$28 - $str$27)
$str$27:
        /*0000*/ 	.byte	0x28, 0x61, 0x64, 0x64, 0x72, 0x65, 0x73, 0x73, 0x20, 0x26, 0x20, 0x6d, 0x61, 0x73, 0x6b, 0x29
        /*0010*/ 	.byte	0x20, 0x3d, 0x3d, 0x20, 0x30, 0x00
	.type		$str$28,@object
	.size		$str$28,($str$26 - $str$28)
$str$28:
        /*0016*/ 	.byte	0x2f, 0x74, 0x6d, 0x70, 0x2f, 0x63, 0x75, 0x74, 0x6c, 0x61, 0x73, 0x73, 0x5f, 0x73, 0x77, 0x65
        /*0026*/ 	.byte	0x65, 0x70, 0x5f, 0x73, 0x72, 0x63, 0x2f, 0x69, 0x6e, 0x63, 0x6c, 0x75, 0x64, 0x65, 0x2f, 0x63
        /*0036*/ 	.byte	0x75, 0x74, 0x65, 0x2f, 0x70, 0x6f, 0x69, 0x6e, 0x74, 0x65, 0x72, 0x5f, 0x66, 0x6c, 0x61, 0x67
        /*0046*/ 	.byte	0x67, 0x65, 0x64, 0x2e, 0x68, 0x70, 0x70, 0x00
	.type		$str$26,@object
	.size		$str$26,($str$25 - $str$26)
$str$26:
        /*004e*/ 	.byte	0x2f, 0x74, 0x6d, 0x70, 0x2f, 0x63, 0x75, 0x74, 0x6c, 0x61, 0x73, 0x73, 0x5f, 0x73, 0x77, 0x65
        /*005e*/ 	.byte	0x65, 0x70, 0x5f, 0x73, 0x72, 0x63, 0x2f, 0x69, 0x6e, 0x63, 0x6c, 0x75, 0x64, 0x65, 0x2f, 0x63
        /*006e*/ 	.byte	0x75, 0x74, 0x65, 0x2f, 0x61, 0x74, 0x6f, 0x6d, 0x2f, 0x63, 0x6f, 0x70, 0x79, 0x5f, 0x74, 0x72
        /*007e*/ 	.byte	0x61, 0x69, 0x74, 0x73, 0x5f, 0x73, 0x6d, 0x31, 0x30, 0x30, 0x2e, 0x68, 0x70, 0x70, 0x00
	.type		$str$25,@object
	.size		$str$25,(__unnamed_1 - $str$25)
$str$25:
        /*008d*/ 	.byte	0x28, 0x28, 0x75, 0x69, 0x6e, 0x74, 0x33, 0x32, 0x5f, 0x74, 0x28, 0x74, 0x68, 0x72, 0x65, 0x61
        /*009d*/ 	.byte	0x64, 0x49, 0x64, 0x78, 0x2e, 0x78, 0x29, 0x20, 0x2f, 0x20, 0x33, 0x32, 0x29, 0x20, 0x25, 0x20
        /*00ad*/ 	.byte	0x34, 0x29, 0x20, 0x3d, 0x3d, 0x20, 0x28, 0x28, 0x28, 0x74, 0x6d, 0x65, 0x6d, 0x5f, 0x61, 0x64
        /*00bd*/ 	.byte	0x64, 0x72, 0x20, 0x3e, 0x3e, 0x20, 0x31, 0x36, 0x29, 0x20, 0x2f, 0x20, 0x33, 0x32, 0x29, 0x20
        /*00cd*/ 	.byte	0x25, 0x20, 0x34, 0x29, 0x00
	.type		__unnamed_1,@object
	.size		__unnamed_1,(__unnamed_2 - __unnamed_1)
__unnamed_1:
        /*00d2*/ 	.byte	0x61, 0x75, 0x74, 0x6f, 0x20, 0x63, 0x75, 0x74, 0x65, 0x3a, 0x3a, 0x61, 0x73, 0x5f, 0x70, 0x6f
        /* <DEDUP_REMOVED lines=24> */
        /*0262*/ 	.byte	0x32, 0x30, 0x34, 0x38, 0x3e, 0x3e, 0x3e, 0x3e, 0x5d, 0x00
	.type		__unnamed_2,@object
	.size		__unnamed_2,(.L_2 - __unnamed_2)
__unnamed_2:
        /* <DEDUP_REMOVED lines=42> */
        /*050c*/ 	.byte	0x3e, 0x5d, 0x00
.L_2:


//--------------------- .nv.shared._ZN7cutlass13device_kernelINS_4gemm6kernel13GemmUniversalIN4cute5tupleIJiiiiEEENS1_10collective13CollectiveMmaINS1_35MainloopSm100TmaUmmaWarpSpecializedILi3ELi2ELi4ENS5_IJNS4_1CILi2EEENSA_ILi1EEESC_EEEEENS5_IJNSA_ILi256EEENSA_ILi64EEENSA_ILi32EEEEEENS_10tfloat32_tENS5_IJlSC_lEEESJ_SK_NS4_8TiledMMAINS4_8MMA_AtomIJNS4_23SM100_MMA_TF32_2x1SM_SSISJ_SJ_fLi256ELi64ELNS4_4UMMA5MajorE0ELSP_0ELNSO_7ScaleInE0ELSQ_0EEEEEENS4_6LayoutINS5_IJSC_SC_SC_EEENS5_IJNSA_ILi0EEESV_SV_EEEEENS5_IJNS4_10UnderscoreESY_SY_EEEEENS4_18SM100_TMA_2SM_LOADENS4_14ComposedLayoutINS4_7SwizzleILi3ELi4ELi3EEENS4_18smem_ptr_flag_bitsILi32EEENST_INS5_IJNSA_ILi8EEESH_EEENS5_IJSH_SC_EEEEEEEvNS4_8identityES11_S1B_vS1C_EENS_8epilogue10collective18CollectiveEpilogueINS1E_23Sm100TmaWarpSpecializedILi4ELi2ELi16ELb1ELb0EEEJNS5_IJNSA_ILi128EEESG_SH_EEENS5_IJNST_IS1J_SC_EENST_INSA_ILi16EEESC_EEEEESJ_SK_SJ_SK_NS1E_6fusion15FusionCallbacksIS1I_NS1P_17LinearCombinationISJ_fSJ_fLNS_15FloatRoundStyleE2EEES1K_S1O_JEEENS4_5SM1004TMEM4LOAD26SM100_TMEM_LOAD_32dp32b16xENS4_13SM90_TMA_LOADENS12_INS13_ILi2ELi4ELi3EEES16_NST_INS5_IJS17_S1M_EEENS5_IJS1M_SC_EEEEEEENS4_39AutoVectorizingCopyWithAssumedAlignmentILi128EEENS4_14SM90_TMA_STOREES24_S26_S26_EEEvvEEEEvNT_6ParamsE --------------------------
	.section	.nv.shared._ZN7cutlass13device_kernelINS_4gemm6kernel13GemmUniversalIN4cute5tupleIJiiiiEEENS1_10collective13CollectiveMmaINS1_35MainloopSm100TmaUmmaWarpSpecializedILi3ELi2ELi4ENS5_IJNS4_1CILi2EEENSA_ILi1EEESC_EEEEENS5_IJNSA_ILi256EEENSA_ILi64EEENSA_ILi32EEEEEENS_10tfloat32_tENS5_IJlSC_lEEESJ_SK_NS4_8TiledMMAINS4_8MMA_AtomIJNS4_23SM100_MMA_TF32_2x1SM_SSISJ_SJ_fLi256ELi64ELNS4_4UMMA5MajorE0ELSP_0ELNSO_7ScaleInE0ELSQ_0EEEEEENS4_6LayoutINS5_IJSC_SC_SC_EEENS5_IJNSA_ILi0EEESV_SV_EEEEENS5_IJNS4_10UnderscoreESY_SY_EEEEENS4_18SM100_TMA_2SM_LOADENS4_14ComposedLayoutINS4_7SwizzleILi3ELi4ELi3EEENS4_18smem_ptr_flag_bitsILi32EEENST_INS5_IJNSA_ILi8EEESH_EEENS5_IJSH_SC_EEEEEEEvNS4_8identityES11_S1B_vS1C_EENS_8epilogue10collective18CollectiveEpilogueINS1E_23Sm100TmaWarpSpecializedILi4ELi2ELi16ELb1ELb0EEEJNS5_IJNSA_ILi128EEESG_SH_EEENS5_IJNST_IS1J_SC_EENST_INSA_ILi16EEESC_EEEEESJ_SK_SJ_SK_NS1E_6fusion15FusionCallbacksIS1I_NS1P_17LinearCombinationISJ_fSJ_fLNS_15FloatRoundStyleE2EEES1K_S1O_JEEENS4_5SM1004TMEM4LOAD26SM100_TMEM_LOAD_32dp32b16xENS4_13SM90_TMA_LOADENS12_INS13_ILi2ELi4ELi3EEES16_NST_INS5_IJS17_S1M_EEENS5_IJS1M_SC_EEEEEEENS4_39AutoVectorizingCopyWithAssumedAlignmentILi128EEENS4_14SM90_TMA_STOREES24_S26_S26_EEEvvEEEEvNT_6ParamsE,"aw",@nobits
	.sectionflags	@""
	.align	16
	.zero		1024


//--------------------- .nv.shared.reserved.0     --------------------------
	.section	.nv.shared.reserved.0,"aw",@nobits
	.weak		__nv_reservedSMEM_offset_0_alias
	.size		__nv_reservedSMEM_offset_0_alias, 0, 64
	.other		__nv_reservedSMEM_offset_0_alias,@"STO_CUDA_RESERVED_SHARED STV_DEFAULT"
__nv_reservedSMEM_offset_0_alias:
	.zero		0
.nv.shared.reserved.0:
	.zero		64
	.weak		__nv_reservedSMEM_tcgen05_partition
	.type		__nv_reservedSMEM_tcgen05_partition,@object
	.size		__nv_reservedSMEM_tcgen05_partition,(.L_0 - __nv_reservedSMEM_tcgen05_partition)
__nv_reservedSMEM_tcgen05_partition:
	.zero		32
.L_0:


//--------------------- .nv.global                --------------------------
	.section	.nv.global,"aw",@nobits
.nv.global:
	.type		_ZN40_INTERNAL_7ec4efb1_4_k_cu_284d2124_109094cute1_E,@object
	.size		_ZN40_INTERNAL_7ec4efb1_4_k_cu_284d2124_109094cute1_E,(_ZN40_INTERNAL_7ec4efb1_4_k_cu_284d2124_109094cuda3std3__45__cpo6cbeginE - _ZN40_INTERNAL_7ec4efb1_4_k_cu_284d2124_109094cute1_E)
_ZN40_INTERNAL_7ec4efb1_4_k_cu_284d2124_109094cute1_E:
	.zero		1
	.type		_ZN40_INTERNAL_7ec4efb1_4_k_cu_284d2124_109094cuda3std3__45__cpo6cbeginE,@object
	.size		_ZN40_INTERNAL_7ec4efb1_4_k_cu_284d2124_109094cuda3std3__45__cpo6cbeginE,(_ZN40_INTERNAL_7ec4efb1_4_k_cu_284d2124_109094cuda3std3__48in_placeE - _ZN40_INTERNAL_7ec4efb1_4_k_cu_284d2124_109094cuda3std3__45__cpo6cbeginE)
_ZN40_INTERNAL_7ec4efb1_4_k_cu_284d2124_109094cuda3std3__45__cpo6cbeginE:
	.zero		1
	.type		_ZN40_INTERNAL_7ec4efb1_4_k_cu_284d2124_109094cuda3std3__48in_placeE,@object
	.size		_ZN40_INTERNAL_7ec4efb1_4_k_cu_284d2124_109094cuda3std3__48in_placeE,(_ZN40_INTERNAL_7ec4efb1_4_k_cu_284d2124_109094cuda3std6ranges3__45__cpo9iter_moveE - _ZN40_INTERNAL_7ec4efb1_4_k_cu_284d2124_109094cuda3std3__48in_placeE)
_ZN40_INTERNAL_7ec4efb1_4_k_cu_284d2124_109094cuda3std3__48in_placeE:
	.zero		1
	.type		_ZN40_INTERNAL_7ec4efb1_4_k_cu_284d2124_109094cuda3std6ranges3__45__cpo9iter_moveE,@object
	.size		_ZN40_INTERNAL_7ec4efb1_4_k_cu_284d2124_109094cuda3std6ranges3__45__cpo9iter_moveE,(_ZN40_INTERNAL_7ec4efb1_4_k_cu_284d2124_109094cuda3std3__45__cpo5beginE - _ZN40_INTERNAL_7ec4efb1_4_k_cu_284d2124_109094cuda3std6ranges3__45__cpo9iter_moveE)
_ZN40_INTERNAL_7ec4efb1_4_k_cu_284d2124_109094cuda3std6ranges3__45__cpo9iter_moveE:
	.zero		1
	.type		_ZN40_INTERNAL_7ec4efb1_4_k_cu_284d2124_109094cuda3std3__45__cpo5beginE,@object
	.size		_ZN40_INTERNAL_7ec4efb1_4_k_cu_284d2124_109094cuda3std3__45__cpo5beginE,(_ZN40_INTERNAL_7ec4efb1_4_k_cu_284d2124_109094cuda3std3__442_GLOBAL__N__7ec4efb1_4_k_cu_284d2124_109096ignoreE - _ZN40_INTERNAL_7ec4efb1_4_k_cu_284d2124_109094cuda3std3__45__cpo5beginE)
_ZN40_INTERNAL_7ec4efb1_4_k_cu_284d2124_109094cuda3std3__45__cpo5beginE:
	.zero		1
	.type		_ZN40_INTERNAL_7ec4efb1_4_k_cu_284d2124_109094cuda3std3__442_GLOBAL__N__7ec4efb1_4_k_cu_284d2124_109096ignoreE,@object
	.size		_ZN40_INTERNAL_7ec4efb1_4_k_cu_284d2124_109094cuda3std3__442_GLOBAL__N__7ec4efb1_4_k_cu_284d2124_109096ignoreE,(_ZN40_INTERNAL_7ec4efb1_4_k_cu_284d2124_109094cute7productE - _ZN40_INTERNAL_7ec4efb1_4_k_cu_284d2124_109094cuda3std3__442_GLOBAL__N__7ec4efb1_4_k_cu_284d2124_109096ignoreE)
_ZN40_INTERNAL_7ec4efb1_4_k_cu_284d2124_109094cuda3std3__442_GLOBAL__N__7ec4efb1_4_k_cu_284d2124_109096ignoreE:
	.zero		1
	.type		_ZN40_INTERNAL_7ec4efb1_4_k_cu_284d2124_109094cute7productE,@object
	.size		_ZN40_INTERNAL_7ec4efb1_4_k_cu_284d2124_109094cute7productE,(_ZN40_INTERNAL_7ec4efb1_4_k_cu_284d2124_109094cuda3std3__45__cpo3endE - _ZN40_INTERNAL_7ec4efb1_4_k_cu_284d2124_109094cute7productE)
_ZN40_INTERNAL_7ec4efb1_4_k_cu_284d2124_109094cute7productE:
	.zero		1
	.type		_ZN40_INTERNAL_7ec4efb1_4_k_cu_284d2124_109094cuda3std3__45__cpo3endE,@object
	.size		_ZN40_INTERNAL_7ec4efb1_4_k_cu_284d2124_109094cuda3std3__45__cpo3endE,(_ZN40_INTERNAL_7ec4efb1_4_k_cu_284d2124_109094cuda3std3__419piecewise_constructE - _ZN40_INTERNAL_7ec4efb1_4_k_cu_284d2124_109094cuda3std3__45__cpo3endE)
_ZN40_INTERNAL_7ec4efb1_4_k_cu_284d2124_109094cuda3std3__45__cpo3endE:
	.zero		1
	.type		_ZN40_INTERNAL_7ec4efb1_4_k_cu_284d2124_109094cuda3std3__419piecewise_constructE,@object
	.size		_ZN40_INTERNAL_7ec4efb1_4_k_cu_284d2124_109094cuda3std3__419piecewise_constructE,(_ZN40_INTERNAL_7ec4efb1_4_k_cu_284d2124_109094cuda3std3__45__cpo4cendE - _ZN40_INTERNAL_7ec4efb1_4_k_cu_284d2124_109094cuda3std3__419piecewise_constructE)
_ZN40_INTERNAL_7ec4efb1_4_k_cu_284d2124_109094cuda3std3__419piecewise_constructE:
	.zero		1
	.type		_ZN40_INTERNAL_7ec4efb1_4_k_cu_284d2124_109094cuda3std3__45__cpo4cendE,@object
	.size		_ZN40_INTERNAL_7ec4efb1_4_k_cu_284d2124_109094cuda3std3__45__cpo4cendE,(_ZN40_INTERNAL_7ec4efb1_4_k_cu_284d2124_109094cuda3std6ranges3__45__cpo4swapE - _ZN40_INTERNAL_7ec4efb1_4_k_cu_284d2124_109094cuda3std3__45__cpo4cendE)
_ZN40_INTERNAL_7ec4efb1_4_k_cu_284d2124_109094cuda3std3__45__cpo4cendE:
	.zero		1
	.type		_ZN40_INTERNAL_7ec4efb1_4_k_cu_284d2124_109094cuda3std6ranges3__45__cpo4swapE,@object
	.size		_ZN40_INTERNAL_7ec4efb1_4_k_cu_284d2124_109094cuda3std6ranges3__45__cpo4swapE,(.L_10 - _ZN40_INTERNAL_7ec4efb1_4_k_cu_284d2124_109094cuda3std6ranges3__45__cpo4swapE)
_ZN40_INTERNAL_7ec4efb1_4_k_cu_284d2124_109094cuda3std6ranges3__45__cpo4swapE:
	.zero		1
.L_10:


//--------------------- .nv.constant0._ZN7cutlass13device_kernelINS_4gemm6kernel13GemmUniversalIN4cute5tupleIJiiiiEEENS1_10collective13CollectiveMmaINS1_35MainloopSm100TmaUmmaWarpSpecializedILi3ELi2ELi4ENS5_IJNS4_1CILi2EEENSA_ILi1EEESC_EEEEENS5_IJNSA_ILi256EEENSA_ILi64EEENSA_ILi32EEEEEENS_10tfloat32_tENS5_IJlSC_lEEESJ_SK_NS4_8TiledMMAINS4_8MMA_AtomIJNS4_23SM100_MMA_TF32_2x1SM_SSISJ_SJ_fLi256ELi64ELNS4_4UMMA5MajorE0ELSP_0ELNSO_7ScaleInE0ELSQ_0EEEEEENS4_6LayoutINS5_IJSC_SC_SC_EEENS5_IJNSA_ILi0EEESV_SV_EEEEENS5_IJNS4_10UnderscoreESY_SY_EEEEENS4_18SM100_TMA_2SM_LOADENS4_14ComposedLayoutINS4_7SwizzleILi3ELi4ELi3EEENS4_18smem_ptr_flag_bitsILi32EEENST_INS5_IJNSA_ILi8EEESH_EEENS5_IJSH_SC_EEEEEEEvNS4_8identityES11_S1B_vS1C_EENS_8epilogue10collective18CollectiveEpilogueINS1E_23Sm100TmaWarpSpecializedILi4ELi2ELi16ELb1ELb0EEEJNS5_IJNSA_ILi128EEESG_SH_EEENS5_IJNST_IS1J_SC_EENST_INSA_ILi16EEESC_EEEEESJ_SK_SJ_SK_NS1E_6fusion15FusionCallbacksIS1I_NS1P_17LinearCombinationISJ_fSJ_fLNS_15FloatRoundStyleE2EEES1K_S1O_JEEENS4_5SM1004TMEM4LOAD26SM100_TMEM_LOAD_32dp32b16xENS4_13SM90_TMA_LOADENS12_INS13_ILi2ELi4ELi3EEES16_NST_INS5_IJS17_S1M_EEENS5_IJS1M_SC_EEEEEEENS4_39AutoVectorizingCopyWithAssumedAlignmentILi128EEENS4_14SM90_TMA_STOREES24_S26_S26_EEEvvEEEEvNT_6ParamsE --------------------------
	.section	.nv.constant0._ZN7cutlass13device_kernelINS_4gemm6kernel13GemmUniversalIN4cute5tupleIJiiiiEEENS1_10collective13CollectiveMmaINS1_35MainloopSm100TmaUmmaWarpSpecializedILi3ELi2ELi4ENS5_IJNS4_1CILi2EEENSA_ILi1EEESC_EEEEENS5_IJNSA_ILi256EEENSA_ILi64EEENSA_ILi32EEEEEENS_10tfloat32_tENS5_IJlSC_lEEESJ_SK_NS4_8TiledMMAINS4_8MMA_AtomIJNS4_23SM100_MMA_TF32_2x1SM_SSISJ_SJ_fLi256ELi64ELNS4_4UMMA5MajorE0ELSP_0ELNSO_7ScaleInE0ELSQ_0EEEEEENS4_6LayoutINS5_IJSC_SC_SC_EEENS5_IJNSA_ILi0EEESV_SV_EEEEENS5_IJNS4_10UnderscoreESY_SY_EEEEENS4_18SM100_TMA_2SM_LOADENS4_14ComposedLayoutINS4_7SwizzleILi3ELi4ELi3EEENS4_18smem_ptr_flag_bitsILi32EEENST_INS5_IJNSA_ILi8EEESH_EEENS5_IJSH_SC_EEEEEEEvNS4_8identityES11_S1B_vS1C_EENS_8epilogue10collective18CollectiveEpilogueINS1E_23Sm100TmaWarpSpecializedILi4ELi2ELi16ELb1ELb0EEEJNS5_IJNSA_ILi128EEESG_SH_EEENS5_IJNST_IS1J_SC_EENST_INSA_ILi16EEESC_EEEEESJ_SK_SJ_SK_NS1E_6fusion15FusionCallbacksIS1I_NS1P_17LinearCombinationISJ_fSJ_fLNS_15FloatRoundStyleE2EEES1K_S1O_JEEENS4_5SM1004TMEM4LOAD26SM100_TMEM_LOAD_32dp32b16xENS4_13SM90_TMA_LOADENS12_INS13_ILi2ELi4ELi3EEES16_NST_INS5_IJS17_S1M_EEENS5_IJS1M_SC_EEEEEEENS4_39AutoVectorizingCopyWithAssumedAlignmentILi128EEENS4_14SM90_TMA_STOREES24_S26_S26_EEEvvEEEEvNT_6ParamsE,"a",@progbits
	.sectionflags	@""
	.align	4
.nv.constant0._ZN7cutlass13device_kernelINS_4gemm6kernel13GemmUniversalIN4cute5tupleIJiiiiEEENS1_10collective13CollectiveMmaINS1_35MainloopSm100TmaUmmaWarpSpecializedILi3ELi2ELi4ENS5_IJNS4_1CILi2EEENSA_ILi1EEESC_EEEEENS5_IJNSA_ILi256EEENSA_ILi64EEENSA_ILi32EEEEEENS_10tfloat32_tENS5_IJlSC_lEEESJ_SK_NS4_8TiledMMAINS4_8MMA_AtomIJNS4_23SM100_MMA_TF32_2x1SM_SSISJ_SJ_fLi256ELi64ELNS4_4UMMA5MajorE0ELSP_0ELNSO_7ScaleInE0ELSQ_0EEEEEENS4_6LayoutINS5_IJSC_SC_SC_EEENS5_IJNSA_ILi0EEESV_SV_EEEEENS5_IJNS4_10UnderscoreESY_SY_EEEEENS4_18SM100_TMA_2SM_LOADENS4_14ComposedLayoutINS4_7SwizzleILi3ELi4ELi3EEENS4_18smem_ptr_flag_bitsILi32EEENST_INS5_IJNSA_ILi8EEESH_EEENS5_IJSH_SC_EEEEEEEvNS4_8identityES11_S1B_vS1C_EENS_8epilogue10collective18CollectiveEpilogueINS1E_23Sm100TmaWarpSpecializedILi4ELi2ELi16ELb1ELb0EEEJNS5_IJNSA_ILi128EEESG_SH_EEENS5_IJNST_IS1J_SC_EENST_INSA_ILi16EEESC_EEEEESJ_SK_SJ_SK_NS1E_6fusion15FusionCallbacksIS1I_NS1P_17LinearCombinationISJ_fSJ_fLNS_15FloatRoundStyleE2EEES1K_S1O_JEEENS4_5SM1004TMEM4LOAD26SM100_TMEM_LOAD_32dp32b16xENS4_13SM90_TMA_LOADENS12_INS13_ILi2ELi4ELi3EEES16_NST_INS5_IJS17_S1M_EEENS5_IJS1M_SC_EEEEEEENS4_39AutoVectorizingCopyWithAssumedAlignmentILi128EEENS4_14SM90_TMA_STOREES24_S26_S26_EEEvvEEEEvNT_6ParamsE:
	.zero		2944


//--------------------- SYMBOLS --------------------------

	.type		.nv.reservedSmem.offset0,@object
	.size		.nv.reservedSmem.offset0,0x4
	.type		.nv.reservedSmem.cap,@object
	.size		.nv.reservedSmem.cap,0x4
	.type		__assertfail,@function
